	.target	sm_90a

	.elftype	@"ET_EXEC"


//--------------------- .note.nv.tkinfo           --------------------------
	.section	.note.nv.tkinfo,"",@"SHT_NOTE"
	.sectionflags	@"SHF_NOTE_NV_TKINFO"
	.tkinfo
        /*0018*/ 	.word	0x00000002
        /*0030*/ 	.string	""
        /*0030*/ 	.string	"ptxas"
        /*0030*/ 	.string	"Cuda compilation tools, release 13.0, V13.0.88"
        /*0030*/ 	.string	"Build cuda_13.0.r13.0/compiler.36424714_0"
        /*0030*/ 	.string	"-arch sm_90a -m 64 "



//--------------------- .note.nv.cuinfo           --------------------------
	.section	.note.nv.cuinfo,"",@"SHT_NOTE"
	.sectionflags	@"SHF_NOTE_NV_CUINFO"
        /*0018*/ 	.short	0x0002
        /*001a*/ 	.short	0x005a
        /*001c*/ 	.short	0x0082
	.zero		2


//--------------------- .nv.info                  --------------------------
	.section	.nv.info,"",@"SHT_CUDA_INFO"
	.align	4


	//----- nvinfo : EIATTR_REGCOUNT
	.align		4
        /*0000*/ 	.byte	0x04, 0x2f
        /*0002*/ 	.short	(.L_12 - .L_11)
	.align		4
.L_11:
        /*0004*/ 	.word	index@(_ZN7cutlass13device_kernelINS_4gemm6kernel13GemmUniversalIN4cute5tupleIJiiiiEEENS1_10collective13CollectiveMmaINS1_37MainloopSm90TmaGmmaWarpSpecializedFP8ILi5ENS5_IJNS4_1CILi1EEESB_SB_EEENS1_35KernelTmaWarpSpecializedCooperativeEEENS5_IJNSA_ILi128EEENSA_ILi256EEESF_EEENS_12float_e5m2_tENS5_IJlSB_lEEESI_SJ_NS4_8TiledMMAINS4_8MMA_AtomIJNS4_4SM904GMMA31MMA_64x256x32_F32E5M2E5M2_SS_TNILNSN_7ScaleInE1ELSP_1EEEEEENS4_6LayoutINS5_IJNSA_ILi2EEESB_SB_EEENS5_IJSB_NSA_ILi0EEESV_EEEEENS5_IJNS4_10UnderscoreESY_SY_EEEEENS4_13SM90_TMA_LOADENS4_14ComposedLayoutINS4_7SwizzleILi3ELi4ELi3EEENS4_18smem_ptr_flag_bitsILi8EEENSS_INS5_IJNSA_ILi8EEESF_EEENS5_IJSF_SB_EEEEEEEvNS4_8identityES11_S1B_vS1C_EENS_8epilogue10collective6detail29Sm90TmaWarpSpecializedAdapterINS1F_15DefaultEpilogueISI_SJ_SJ_NS1E_6thread17LinearCombinationISI_Li1EffLNS1J_9ScaleType4KindE0ELNS_15FloatRoundStyleE2ESI_EENS1_15EpilogueDefaultEEEEEvvEEEEvNT_6ParamsE)
        /*0008*/ 	.word	0x000000a8


	//----- nvinfo : EIATTR_FRAME_SIZE
	.align		4
.L_12:
        /*000c*/ 	.byte	0x04, 0x11
        /*000e*/ 	.short	(.L_14 - .L_13)
	.align		4
.L_13:
        /*0010*/ 	.word	index@(_ZN7cutlass13device_kernelINS_4gemm6kernel13GemmUniversalIN4cute5tupleIJiiiiEEENS1_10collective13CollectiveMmaINS1_37MainloopSm90TmaGmmaWarpSpecializedFP8ILi5ENS5_IJNS4_1CILi1EEESB_SB_EEENS1_35KernelTmaWarpSpecializedCooperativeEEENS5_IJNSA_ILi128EEENSA_ILi256EEESF_EEENS_12float_e5m2_tENS5_IJlSB_lEEESI_SJ_NS4_8TiledMMAINS4_8MMA_AtomIJNS4_4SM904GMMA31MMA_64x256x32_F32E5M2E5M2_SS_TNILNSN_7ScaleInE1ELSP_1EEEEEENS4_6LayoutINS5_IJNSA_ILi2EEESB_SB_EEENS5_IJSB_NSA_ILi0EEESV_EEEEENS5_IJNS4_10UnderscoreESY_SY_EEEEENS4_13SM90_TMA_LOADENS4_14ComposedLayoutINS4_7SwizzleILi3ELi4ELi3EEENS4_18smem_ptr_flag_bitsILi8EEENSS_INS5_IJNSA_ILi8EEESF_EEENS5_IJSF_SB_EEEEEEEvNS4_8identityES11_S1B_vS1C_EENS_8epilogue10collective6detail29Sm90TmaWarpSpecializedAdapterINS1F_15DefaultEpilogueISI_SJ_SJ_NS1E_6thread17LinearCombinationISI_Li1EffLNS1J_9ScaleType4KindE0ELNS_15FloatRoundStyleE2ESI_EENS1_15EpilogueDefaultEEEEEvvEEEEvNT_6ParamsE)
        /*0014*/ 	.word	0x000000f0


	//----- nvinfo : EIATTR_MIN_STACK_SIZE
	.align		4
.L_14:
        /*0018*/ 	.byte	0x04, 0x12
        /*001a*/ 	.short	(.L_16 - .L_15)
	.align		4
.L_15:
        /*001c*/ 	.word	index@(_ZN7cutlass13device_kernelINS_4gemm6kernel13GemmUniversalIN4cute5tupleIJiiiiEEENS1_10collective13CollectiveMmaINS1_37MainloopSm90TmaGmmaWarpSpecializedFP8ILi5ENS5_IJNS4_1CILi1EEESB_SB_EEENS1_35KernelTmaWarpSpecializedCooperativeEEENS5_IJNSA_ILi128EEENSA_ILi256EEESF_EEENS_12float_e5m2_tENS5_IJlSB_lEEESI_SJ_NS4_8TiledMMAINS4_8MMA_AtomIJNS4_4SM904GMMA31MMA_64x256x32_F32E5M2E5M2_SS_TNILNSN_7ScaleInE1ELSP_1EEEEEENS4_6LayoutINS5_IJNSA_ILi2EEESB_SB_EEENS5_IJSB_NSA_ILi0EEESV_EEEEENS5_IJNS4_10UnderscoreESY_SY_EEEEENS4_13SM90_TMA_LOADENS4_14ComposedLayoutINS4_7SwizzleILi3ELi4ELi3EEENS4_18smem_ptr_flag_bitsILi8EEENSS_INS5_IJNSA_ILi8EEESF_EEENS5_IJSF_SB_EEEEEEEvNS4_8identityES11_S1B_vS1C_EENS_8epilogue10collective6detail29Sm90TmaWarpSpecializedAdapterINS1F_15DefaultEpilogueISI_SJ_SJ_NS1E_6thread17LinearCombinationISI_Li1EffLNS1J_9ScaleType4KindE0ELNS_15FloatRoundStyleE2ESI_EENS1_15EpilogueDefaultEEEEEvvEEEEvNT_6ParamsE)
        /*0020*/ 	.word	0x000000f0
.L_16:


//--------------------- .nv.compat                --------------------------
	.section	.nv.compat,"",@"SHT_CUDA_COMPAT_INFO"
	.align	4
        /*0000*/ 	.byte	0x02, 0x09, 0x01, 0x00, 0x02, 0x02, 0x04, 0x00, 0x02, 0x05, 0x05, 0x00, 0x03, 0x07, 0x01, 0x01
        /*0010*/ 	.byte	0x02, 0x03, 0x01, 0x00, 0x02, 0x06, 0x01, 0x00, 0x04, 0x0b, 0x08, 0x00, 0x00, 0x00, 0x00, 0x00
        /*0020*/ 	.byte	0x00, 0x00, 0x00, 0x00


//--------------------- .nv.info._ZN7cutlass13device_kernelINS_4gemm6kernel13GemmUniversalIN4cute5tupleIJiiiiEEENS1_10collective13CollectiveMmaINS1_37MainloopSm90TmaGmmaWarpSpecializedFP8ILi5ENS5_IJNS4_1CILi1EEESB_SB_EEENS1_35KernelTmaWarpSpecializedCooperativeEEENS5_IJNSA_ILi128EEENSA_ILi256EEESF_EEENS_12float_e5m2_tENS5_IJlSB_lEEESI_SJ_NS4_8TiledMMAINS4_8MMA_AtomIJNS4_4SM904GMMA31MMA_64x256x32_F32E5M2E5M2_SS_TNILNSN_7ScaleInE1ELSP_1EEEEEENS4_6LayoutINS5_IJNSA_ILi2EEESB_SB_EEENS5_IJSB_NSA_ILi0EEESV_EEEEENS5_IJNS4_10UnderscoreESY_SY_EEEEENS4_13SM90_TMA_LOADENS4_14ComposedLayoutINS4_7SwizzleILi3ELi4ELi3EEENS4_18smem_ptr_flag_bitsILi8EEENSS_INS5_IJNSA_ILi8EEESF_EEENS5_IJSF_SB_EEEEEEEvNS4_8identityES11_S1B_vS1C_EENS_8epilogue10collective6detail29Sm90TmaWarpSpecializedAdapterINS1F_15DefaultEpilogueISI_SJ_SJ_NS1E_6thread17LinearCombinationISI_Li1EffLNS1J_9ScaleType4KindE0ELNS_15FloatRoundStyleE2ESI_EENS1_15EpilogueDefaultEEEEEvvEEEEvNT_6ParamsE --------------------------
	.section	.nv.info._ZN7cutlass13device_kernelINS_4gemm6kernel13GemmUniversalIN4cute5tupleIJiiiiEEENS1_10collective13CollectiveMmaINS1_37MainloopSm90TmaGmmaWarpSpecializedFP8ILi5ENS5_IJNS4_1CILi1EEESB_SB_EEENS1_35KernelTmaWarpSpecializedCooperativeEEENS5_IJNSA_ILi128EEENSA_ILi256EEESF_EEENS_12float_e5m2_tENS5_IJlSB_lEEESI_SJ_NS4_8TiledMMAINS4_8MMA_AtomIJNS4_4SM904GMMA31MMA_64x256x32_F32E5M2E5M2_SS_TNILNSN_7ScaleInE1ELSP_1EEEEEENS4_6LayoutINS5_IJNSA_ILi2EEESB_SB_EEENS5_IJSB_NSA_ILi0EEESV_EEEEENS5_IJNS4_10UnderscoreESY_SY_EEEEENS4_13SM90_TMA_LOADENS4_14ComposedLayoutINS4_7SwizzleILi3ELi4ELi3EEENS4_18smem_ptr_flag_bitsILi8EEENSS_INS5_IJNSA_ILi8EEESF_EEENS5_IJSF_SB_EEEEEEEvNS4_8identityES11_S1B_vS1C_EENS_8epilogue10collective6detail29Sm90TmaWarpSpecializedAdapterINS1F_15DefaultEpilogueISI_SJ_SJ_NS1E_6thread17LinearCombinationISI_Li1EffLNS1J_9ScaleType4KindE0ELNS_15FloatRoundStyleE2ESI_EENS1_15EpilogueDefaultEEEEEvvEEEEvNT_6ParamsE,"",@"SHT_CUDA_INFO"
	.sectionflags	@""
	.align	4


	//----- nvinfo : EIATTR_CUDA_API_VERSION
	.align		4
        /*0000*/ 	.byte	0x04, 0x37
        /*0002*/ 	.short	(.L_18 - .L_17)
.L_17:
        /*0004*/ 	.word	0x00000082


	//----- nvinfo : EIATTR_KPARAM_INFO
	.align		4
.L_18:
        /*0008*/ 	.byte	0x04, 0x17
        /*000a*/ 	.short	(.L_20 - .L_19)
.L_19:
        /*000c*/ 	.word	0x00000000
        /*0010*/ 	.short	0x0000
        /*0012*/ 	.short	0x0070
        /*0014*/ 	.byte	0x00, 0xf0, 0x01, 0x10


	//----- nvinfo : EIATTR_SPARSE_MMA_MASK
	.align		4
.L_20:
        /*0018*/ 	.byte	0x03, 0x50
        /*001a*/ 	.short	0x0000


	//----- nvinfo : EIATTR_MAXREG_COUNT
	.align		4
        /*001c*/ 	.byte	0x03, 0x1b
        /*001e*/ 	.short	0x00a8


	//----- nvinfo : EIATTR_NUM_BARRIERS
	.align		4
        /*0020*/ 	.byte	0x02, 0x4c
        /*0022*/ 	.byte	0x01
	.zero		1


	//----- nvinfo : EIATTR_ANNOTATIONS
	.align		4
        /*0024*/ 	.byte	0x04, 0x55
        /*0026*/ 	.short	(.L_22 - .L_21)


	//   ....[0]....
.L_21:
        /*0028*/ 	.word	0x00000001
        /*002c*/ 	.byte	0xb0, 0x05, 0x00, 0x00, 0x01, 0x00, 0x00, 0x00, 0xd0, 0x05, 0x00, 0x00, 0x01, 0x00, 0x00, 0x00
        /* <DEDUP_REMOVED lines=185> */
        /*0bcc*/ 	.byte	0xb0, 0x01, 0x01, 0x00


	//----- nvinfo : EIATTR_MERCURY_ISA_VERSION
	.align		4
.L_22:
        /*0bd0*/ 	.byte	0x03, 0x5f
        /*0bd2*/ 	.short	0x0101


	//----- nvinfo : EIATTR_INT_WARP_WIDE_INSTR_OFFSETS
	.align		4
        /*0bd4*/ 	.byte	0x04, 0x31
        /*0bd6*/ 	.short	(.L_24 - .L_23)


	//   ....[0]....
.L_23:
        /*0bd8*/ 	.word	0x00000480


	//   ....[1]....
        /*0bdc*/ 	.word	0x00000490


	//   ....[2]....
        /*0be0*/ 	.word	0x000005c0


	//----- nvinfo : EIATTR_COOP_GROUP_MASK_REGIDS
	.align		4
.L_24:
        /*0be4*/ 	.byte	0x04, 0x29
        /*0be6*/ 	.short	(.L_26 - .L_25)


	//   ....[0]....
.L_25:
        /*0be8*/ 	.word	0xffffffff


	//   ....[1]....
        /*0bec*/ 	.word	0xffffffff


	//   ....[2]....
        /*0bf0*/ 	.word	0xffffffff


	//   ....[3]....
        /*0bf4*/ 	.word	0xffffffff


	//   ....[4]....
        /*0bf8*/ 	.word	0xffffffff


	//----- nvinfo : EIATTR_COOP_GROUP_INSTR_OFFSETS
	.align		4
.L_26:
        /*0bfc*/ 	.byte	0x04, 0x28
        /*0bfe*/ 	.short	(.L_28 - .L_27)


	//   ....[0]....
.L_27:
        /*0c00*/ 	.word	0x00000070


	//   ....[1]....
        /*0c04*/ 	.word	0x00000080


	//   ....[2]....
        /*0c08*/ 	.word	0x000001a0


	//   ....[3]....
        /*0c0c*/ 	.word	0x000003d0


	//   ....[4]....
        /*0c10*/ 	.word	0x00001310


	//----- nvinfo : EIATTR_REG_RECONFIG
	.align		4
.L_28:
        /*0c14*/ 	.byte	0x01, 0x54
	.zero		2


	//----- nvinfo : EIATTR_MBARRIER_INSTR_OFFSETS
	.align		4
        /*0c18*/ 	.byte	0x04, 0x39
        /*0c1a*/ 	.short	(.L_30 - .L_29)


	//   ....[0]....
.L_29:
        /*0c1c*/ 	.word	0x00000320
        /*0c20*/ 	.word	0x000000ff
        /*0c24*/ 	.word	0x00000000
        /*0c28*/ 	.short	0x0100
        /*0c2a*/ 	.byte	0x09
	.zero		1


	//   ....[1]....
        /*0c2c*/ 	.word	0x00000330
        /*0c30*/ 	.word	0x000000ff
        /*0c34*/ 	.word	0x00000028
        /*0c38*/ 	.short	0x0100
        /*0c3a*/ 	.byte	0x09
	.zero		1


	//   ....[2]....
        /*0c3c*/ 	.word	0x00000340
        /*0c40*/ 	.word	0x000000ff
        /*0c44*/ 	.word	0x00000008
        /*0c48*/ 	.short	0x0100
        /*0c4a*/ 	.byte	0x09
	.zero		1


	//   ....[3]....
        /*0c4c*/ 	.word	0x00000350
        /*0c50*/ 	.word	0x000000ff
        /*0c54*/ 	.word	0x00000030
        /*0c58*/ 	.short	0x0100
        /*0c5a*/ 	.byte	0x09
	.zero		1


	//   ....[4]....
        /*0c5c*/ 	.word	0x00000360
        /*0c60*/ 	.word	0x000000ff
        /*0c64*/ 	.word	0x00000010
        /*0c68*/ 	.short	0x0100
        /*0c6a*/ 	.byte	0x09
	.zero		1


	//   ....[5]....
        /*0c6c*/ 	.word	0x00000370
        /*0c70*/ 	.word	0x000000ff
        /*0c74*/ 	.word	0x00000038
        /*0c78*/ 	.short	0x0100
        /*0c7a*/ 	.byte	0x09
	.zero		1


	//   ....[6]....
        /*0c7c*/ 	.word	0x00000380
        /*0c80*/ 	.word	0x000000ff
        /*0c84*/ 	.word	0x00000018
        /*0c88*/ 	.short	0x0100
        /*0c8a*/ 	.byte	0x09
	.zero		1


	//   ....[7]....
        /*0c8c*/ 	.word	0x00000390
        /*0c90*/ 	.word	0x000000ff
        /*0c94*/ 	.word	0x00000040
        /*0c98*/ 	.short	0x0100
        /*0c9a*/ 	.byte	0x09
	.zero		1


	//   ....[8]....
        /*0c9c*/ 	.word	0x000003a0
        /*0ca0*/ 	.word	0x000000ff
        /*0ca4*/ 	.word	0x00000020
        /*0ca8*/ 	.short	0x0100
        /*0caa*/ 	.byte	0x09
	.zero		1


	//   ....[9]....
        /*0cac*/ 	.word	0x000003b0
        /*0cb0*/ 	.word	0x000000ff
        /*0cb4*/ 	.word	0x00000048
        /*0cb8*/ 	.short	0x0100
        /*0cba*/ 	.byte	0x09
	.zero		1


	//   ....[10]....
        /*0cbc*/ 	.word	0x000005f0
        /*0cc0*/ 	.word	0x000000ff
        /*0cc4*/ 	.word	0x00000060
        /*0cc8*/ 	.short	0x0100
        /*0cca*/ 	.byte	0x06
	.zero		1


	//   ....[11]....
        /*0ccc*/ 	.word	0x00000600
        /*0cd0*/ 	.word	0x000000ff
        /*0cd4*/ 	.word	0x00000068
        /*0cd8*/ 	.short	0x0100
        /*0cda*/ 	.byte	0x06
	.zero		1


	//   ....[12]....
        /*0cdc*/ 	.word	0x00001b10
        /*0ce0*/ 	.word	0x000000ff
        /*0ce4*/ 	.word	0x00000000
        /*0ce8*/ 	.short	0x010a
        /*0cea*/ 	.byte	0x06
	.zero		1


	//   ....[13]....
        /*0cec*/ 	.word	0x00001b50
        /*0cf0*/ 	.word	0x000000ff
        /*0cf4*/ 	.word	0x00000000
        /*0cf8*/ 	.short	0x010a
        /*0cfa*/ 	.byte	0x06
	.zero		1


	//   ....[14]....
        /*0cfc*/ 	.word	0x00002e10
        /*0d00*/ 	.word	0x000000ff
        /*0d04*/ 	.word	0x00000000
        /*0d08*/ 	.short	0x010a
        /*0d0a*/ 	.byte	0x09
	.zero		1


	//   ....[15]....
        /*0d0c*/ 	.word	0x00002e50
        /*0d10*/ 	.word	0x000000ff
        /*0d14*/ 	.word	0x00000000
        /*0d18*/ 	.short	0x010a
        /*0d1a*/ 	.byte	0x09
	.zero		1


	//   ....[16]....
        /*0d1c*/ 	.word	0x00003f20
        /*0d20*/ 	.word	0x000000ff
        /*0d24*/ 	.word	0x00000000
        /*0d28*/ 	.short	0x0101
        /*0d2a*/ 	.byte	0x08
	.zero		1


	//   ....[17]....
        /*0d2c*/ 	.word	0x000050b0
        /*0d30*/ 	.word	0x000000ff
        /*0d34*/ 	.word	0x00000000
        /*0d38*/ 	.short	0x0101
        /*0d3a*/ 	.byte	0x08
	.zero		1


	//   ....[18]....
        /*0d3c*/ 	.word	0x0000f340
        /*0d40*/ 	.word	0x0000000d
        /*0d44*/ 	.word	0x00000028
        /*0d48*/ 	.short	0x010a
        /*0d4a*/ 	.byte	0x3f
	.zero		1


	//   ....[19]....
        /*0d4c*/ 	.word	0x0000f700
        /*0d50*/ 	.word	0x00000004
        /*0d54*/ 	.word	0x00000068
        /*0d58*/ 	.short	0x0101
        /*0d5a*/ 	.byte	0x3f
	.zero		1


	//   ....[20]....
        /*0d5c*/ 	.word	0x0000fe70
        /*0d60*/ 	.word	0x00000007
        /*0d64*/ 	.word	0x00000000
        /*0d68*/ 	.short	0x010a
        /*0d6a*/ 	.byte	0x3f
	.zero		1


	//   ....[21]....
        /*0d6c*/ 	.word	0x0000fef0
        /*0d70*/ 	.word	0x00000009
        /*0d74*/ 	.word	0x00000000
        /*0d78*/ 	.short	0x010a
        /*0d7a*/ 	.byte	0x3f
	.zero		1


	//   ....[22]....
        /*0d7c*/ 	.word	0x0000ff80
        /*0d80*/ 	.word	0x00000006
        /*0d84*/ 	.word	0x00000000
        /*0d88*/ 	.short	0x010a
        /*0d8a*/ 	.byte	0x3f
	.zero		1


	//   ....[23]....
        /*0d8c*/ 	.word	0x00010010
        /*0d90*/ 	.word	0x00000009
        /*0d94*/ 	.word	0x00000000
        /*0d98*/ 	.short	0x010a
        /*0d9a*/ 	.byte	0x3f
	.zero		1


	//   ....[24]....
        /*0d9c*/ 	.word	0x000100a0
        /*0da0*/ 	.word	0x00000003
        /*0da4*/ 	.word	0x00000000
        /*0da8*/ 	.short	0x010a
        /*0daa*/ 	.byte	0x3f
	.zero		1


	//   ....[25]....
        /*0dac*/ 	.word	0x00010110
        /*0db0*/ 	.word	0x00000003
        /*0db4*/ 	.word	0x00000000
        /*0db8*/ 	.short	0x010a
        /*0dba*/ 	.byte	0x3f
	.zero		1


	//   ....[26]....
        /*0dbc*/ 	.word	0x00010180
        /*0dc0*/ 	.word	0x00000000
        /*0dc4*/ 	.word	0x00000000
        /*0dc8*/ 	.short	0x010a
        /*0dca*/ 	.byte	0x3f
	.zero		1


	//   ....[27]....
        /*0dcc*/ 	.word	0x00010260
        /*0dd0*/ 	.word	0x0000000d
        /*0dd4*/ 	.word	0x00000028
        /*0dd8*/ 	.short	0x010a
        /*0dda*/ 	.byte	0x3f
	.zero		1


	//   ....[28]....
        /*0ddc*/ 	.word	0x00010340
        /*0de0*/ 	.word	0x00000007
        /*0de4*/ 	.word	0x00000000
        /*0de8*/ 	.short	0x010a
        /*0dea*/ 	.byte	0x3f
	.zero		1


	//   ....[29]....
        /*0dec*/ 	.word	0x00010390
        /*0df0*/ 	.word	0x00000009
        /*0df4*/ 	.word	0x00000000
        /*0df8*/ 	.short	0x010a
        /*0dfa*/ 	.byte	0x3f
	.zero		1


	//   ....[30]....
        /*0dfc*/ 	.word	0x000103e0
        /*0e00*/ 	.word	0x00000006
        /*0e04*/ 	.word	0x00000000
        /*0e08*/ 	.short	0x010a
        /*0e0a*/ 	.byte	0x3f
	.zero		1


	//   ....[31]....
        /*0e0c*/ 	.word	0x00010430
        /*0e10*/ 	.word	0x00000009
        /*0e14*/ 	.word	0x00000000
        /*0e18*/ 	.short	0x010a
        /*0e1a*/ 	.byte	0x3f
	.zero		1


	//----- nvinfo : EIATTR_NUM_MBARRIERS
	.align		4
.L_30:
        /*0e1c*/ 	.byte	0x03, 0x38
        /*0e1e*/ 	.short	0x000c


	//----- nvinfo : EIATTR_EXIT_INSTR_OFFSETS
	.align		4
        /*0e20*/ 	.byte	0x04, 0x1c
        /*0e22*/ 	.short	(.L_32 - .L_31)


	//   ....[0]....
.L_31:
        /*0e24*/ 	.word	0x00000660


	//   ....[1]....
        /*0e28*/ 	.word	0x00000fb0


	//   ....[2]....
        /*0e2c*/ 	.word	0x0000e980


	//   ....[3]....
        /*0e30*/ 	.word	0x0000efd0


	//   ....[4]....
        /*0e34*/ 	.word	0x000100f0


	//----- nvinfo : EIATTR_MAX_THREADS
	.align		4
.L_32:
        /*0e38*/ 	.byte	0x04, 0x05
        /*0e3a*/ 	.short	(.L_34 - .L_33)
.L_33:
        /*0e3c*/ 	.word	0x00000180
        /*0e40*/ 	.word	0x00000001
        /*0e44*/ 	.word	0x00000001


	//----- nvinfo : EIATTR_CRS_STACK_SIZE
	.align		4
.L_34:
        /*0e48*/ 	.byte	0x04, 0x1e
        /*0e4a*/ 	.short	(.L_36 - .L_35)
.L_35:
        /*0e4c*/ 	.word	0x00000000


	//----- nvinfo : EIATTR_CBANK_PARAM_SIZE
	.align		4
.L_36:
        /*0e50*/ 	.byte	0x03, 0x19
        /*0e52*/ 	.short	0x0470


	//----- nvinfo : EIATTR_PARAM_CBANK
	.align		4
        /*0e54*/ 	.byte	0x04, 0x0a
        /*0e56*/ 	.short	(.L_38 - .L_37)
	.align		4
.L_37:
        /*0e58*/ 	.word	index@(.nv.constant0._ZN7cutlass13device_kernelINS_4gemm6kernel13GemmUniversalIN4cute5tupleIJiiiiEEENS1_10collective13CollectiveMmaINS1_37MainloopSm90TmaGmmaWarpSpecializedFP8ILi5ENS5_IJNS4_1CILi1EEESB_SB_EEENS1_35KernelTmaWarpSpecializedCooperativeEEENS5_IJNSA_ILi128EEENSA_ILi256EEESF_EEENS_12float_e5m2_tENS5_IJlSB_lEEESI_SJ_NS4_8TiledMMAINS4_8MMA_AtomIJNS4_4SM904GMMA31MMA_64x256x32_F32E5M2E5M2_SS_TNILNSN_7ScaleInE1ELSP_1EEEEEENS4_6LayoutINS5_IJNSA_ILi2EEESB_SB_EEENS5_IJSB_NSA_ILi0EEESV_EEEEENS5_IJNS4_10UnderscoreESY_SY_EEEEENS4_13SM90_TMA_LOADENS4_14ComposedLayoutINS4_7SwizzleILi3ELi4ELi3EEENS4_18smem_ptr_flag_bitsILi8EEENSS_INS5_IJNSA_ILi8EEESF_EEENS5_IJSF_SB_EEEEEEEvNS4_8identityES11_S1B_vS1C_EENS_8epilogue10collective6detail29Sm90TmaWarpSpecializedAdapterINS1F_15DefaultEpilogueISI_SJ_SJ_NS1E_6thread17LinearCombinationISI_Li1EffLNS1J_9ScaleType4KindE0ELNS_15FloatRoundStyleE2ESI_EENS1_15EpilogueDefaultEEEEEvvEEEEvNT_6ParamsE)
        /*0e5c*/ 	.short	0x0210
        /*0e5e*/ 	.short	0x0470


	//----- nvinfo : EIATTR_SW_WAR
	.align		4
.L_38:
        /*0e60*/ 	.byte	0x04, 0x36
        /*0e62*/ 	.short	(.L_40 - .L_39)
.L_39:
        /*0e64*/ 	.word	0x00000008
.L_40:


//--------------------- .nv.callgraph             --------------------------
	.section	.nv.callgraph,"",@"SHT_CUDA_CALLGRAPH"
	.align	4
	.sectionentsize	8
	.align		4
        /*0000*/ 	.word	0x00000000
	.align		4
        /*0004*/ 	.word	0xffffffff
	.align		4
        /*0008*/ 	.word	0x00000000
	.align		4
        /*000c*/ 	.word	0xfffffffe
	.align		4
        /*0010*/ 	.word	0x00000000
	.align		4
        /*0014*/ 	.word	0xfffffffd
	.align		4
        /*0018*/ 	.word	0x00000000
	.align		4
        /*001c*/ 	.word	0xfffffffc


//--------------------- .nv.constant4             --------------------------
	.section	.nv.constant4,"a",@progbits
	.align	8
	.align		8
.nv.constant4:
        /*0000*/ 	.dword	_ZN39_INTERNAL_403d7a71_4_k_cu_2d13095a_47614cuda3std3__45__cpo5beginE
	.align		8
        /*0008*/ 	.dword	_ZN39_INTERNAL_403d7a71_4_k_cu_2d13095a_47614cuda3std3__45__cpo3endE
	.align		8
        /*0010*/ 	.dword	_ZN39_INTERNAL_403d7a71_4_k_cu_2d13095a_47614cuda3std3__45__cpo6cbeginE
	.align		8
        /*0018*/ 	.dword	_ZN39_INTERNAL_403d7a71_4_k_cu_2d13095a_47614cuda3std3__45__cpo4cendE
	.align		8
        /*0020*/ 	.dword	_ZN39_INTERNAL_403d7a71_4_k_cu_2d13095a_47614cuda3std3__441_GLOBAL__N__403d7a71_4_k_cu_2d13095a_47616ignoreE
	.align		8
        /*0028*/ 	.dword	_ZN39_INTERNAL_403d7a71_4_k_cu_2d13095a_47614cuda3std3__419piecewise_constructE
	.align		8
        /*0030*/ 	.dword	_ZN39_INTERNAL_403d7a71_4_k_cu_2d13095a_47614cuda3std3__48in_placeE
	.align		8
        /*0038*/ 	.dword	_ZN39_INTERNAL_403d7a71_4_k_cu_2d13095a_47614cuda3std6ranges3__45__cpo4swapE
	.align		8
        /*0040*/ 	.dword	_ZN39_INTERNAL_403d7a71_4_k_cu_2d13095a_47614cuda3std6ranges3__45__cpo9iter_moveE
	.align		8
        /*0048*/ 	.dword	_ZN39_INTERNAL_403d7a71_4_k_cu_2d13095a_47614cute7productE
	.align		8
        /*0050*/ 	.dword	_ZN39_INTERNAL_403d7a71_4_k_cu_2d13095a_47614cute1_E


//--------------------- .text._ZN7cutlass13device_kernelINS_4gemm6kernel13GemmUniversalIN4cute5tupleIJiiiiEEENS1_10collective13CollectiveMmaINS1_37MainloopSm90TmaGmmaWarpSpecializedFP8ILi5ENS5_IJNS4_1CILi1EEESB_SB_EEENS1_35KernelTmaWarpSpecializedCooperativeEEENS5_IJNSA_ILi128EEENSA_ILi256EEESF_EEENS_12float_e5m2_tENS5_IJlSB_lEEESI_SJ_NS4_8TiledMMAINS4_8MMA_AtomIJNS4_4SM904GMMA31MMA_64x256x32_F32E5M2E5M2_SS_TNILNSN_7ScaleInE1ELSP_1EEEEEENS4_6LayoutINS5_IJNSA_ILi2EEESB_SB_EEENS5_IJSB_NSA_ILi0EEESV_EEEEENS5_IJNS4_10UnderscoreESY_SY_EEEEENS4_13SM90_TMA_LOADENS4_14ComposedLayoutINS4_7SwizzleILi3ELi4ELi3EEENS4_18smem_ptr_flag_bitsILi8EEENSS_INS5_IJNSA_ILi8EEESF_EEENS5_IJSF_SB_EEEEEEEvNS4_8identityES11_S1B_vS1C_EENS_8epilogue10collective6detail29Sm90TmaWarpSpecializedAdapterINS1F_15DefaultEpilogueISI_SJ_SJ_NS1E_6thread17LinearCombinationISI_Li1EffLNS1J_9ScaleType4KindE0ELNS_15FloatRoundStyleE2ESI_EENS1_15EpilogueDefaultEEEEEvvEEEEvNT_6ParamsE --------------------------
	.section	.text._ZN7cutlass13device_kernelINS_4gemm6kernel13GemmUniversalIN4cute5tupleIJiiiiEEENS1_10collective13CollectiveMmaINS1_37MainloopSm90TmaGmmaWarpSpecializedFP8ILi5ENS5_IJNS4_1CILi1EEESB_SB_EEENS1_35KernelTmaWarpSpecializedCooperativeEEENS5_IJNSA_ILi128EEENSA_ILi256EEESF_EEENS_12float_e5m2_tENS5_IJlSB_lEEESI_SJ_NS4_8TiledMMAINS4_8MMA_AtomIJNS4_4SM904GMMA31MMA_64x256x32_F32E5M2E5M2_SS_TNILNSN_7ScaleInE1ELSP_1EEEEEENS4_6LayoutINS5_IJNSA_ILi2EEESB_SB_EEENS5_IJSB_NSA_ILi0EEESV_EEEEENS5_IJNS4_10UnderscoreESY_SY_EEEEENS4_13SM90_TMA_LOADENS4_14ComposedLayoutINS4_7SwizzleILi3ELi4ELi3EEENS4_18smem_ptr_flag_bitsILi8EEENSS_INS5_IJNSA_ILi8EEESF_EEENS5_IJSF_SB_EEEEEEEvNS4_8identityES11_S1B_vS1C_EENS_8epilogue10collective6detail29Sm90TmaWarpSpecializedAdapterINS1F_15DefaultEpilogueISI_SJ_SJ_NS1E_6thread17LinearCombinationISI_Li1EffLNS1J_9ScaleType4KindE0ELNS_15FloatRoundStyleE2ESI_EENS1_15EpilogueDefaultEEEEEvvEEEEvNT_6ParamsE,"ax",@progbits
	.align	128
.text._ZN7cutlass13device_kernelINS_4gemm6kernel13GemmUniversalIN4cute5tupleIJiiiiEEENS1_10collective13CollectiveMmaINS1_37MainloopSm90TmaGmmaWarpSpecializedFP8ILi5ENS5_IJNS4_1CILi1EEESB_SB_EEENS1_35KernelTmaWarpSpecializedCooperativeEEENS5_IJNSA_ILi128EEENSA_ILi256EEESF_EEENS_12float_e5m2_tENS5_IJlSB_lEEESI_SJ_NS4_8TiledMMAINS4_8MMA_AtomIJNS4_4SM904GMMA31MMA_64x256x32_F32E5M2E5M2_SS_TNILNSN_7ScaleInE1ELSP_1EEEEEENS4_6LayoutINS5_IJNSA_ILi2EEESB_SB_EEENS5_IJSB_NSA_ILi0EEESV_EEEEENS5_IJNS4_10UnderscoreESY_SY_EEEEENS4_13SM90_TMA_LOADENS4_14ComposedLayoutINS4_7SwizzleILi3ELi4ELi3EEENS4_18smem_ptr_flag_bitsILi8EEENSS_INS5_IJNSA_ILi8EEESF_EEENS5_IJSF_SB_EEEEEEEvNS4_8identityES11_S1B_vS1C_EENS_8epilogue10collective6detail29Sm90TmaWarpSpecializedAdapterINS1F_15DefaultEpilogueISI_SJ_SJ_NS1E_6thread17LinearCombinationISI_Li1EffLNS1J_9ScaleType4KindE0ELNS_15FloatRoundStyleE2ESI_EENS1_15EpilogueDefaultEEEEEvvEEEEvNT_6ParamsE:
        .type           _ZN7cutlass13device_kernelINS_4gemm6kernel13GemmUniversalIN4cute5tupleIJiiiiEEENS1_10collective13CollectiveMmaINS1_37MainloopSm90TmaGmmaWarpSpecializedFP8ILi5ENS5_IJNS4_1CILi1EEESB_SB_EEENS1_35KernelTmaWarpSpecializedCooperativeEEENS5_IJNSA_ILi128EEENSA_ILi256EEESF_EEENS_12float_e5m2_tENS5_IJlSB_lEEESI_SJ_NS4_8TiledMMAINS4_8MMA_AtomIJNS4_4SM904GMMA31MMA_64x256x32_F32E5M2E5M2_SS_TNILNSN_7ScaleInE1ELSP_1EEEEEENS4_6LayoutINS5_IJNSA_ILi2EEESB_SB_EEENS5_IJSB_NSA_ILi0EEESV_EEEEENS5_IJNS4_10UnderscoreESY_SY_EEEEENS4_13SM90_TMA_LOADENS4_14ComposedLayoutINS4_7SwizzleILi3ELi4ELi3EEENS4_18smem_ptr_flag_bitsILi8EEENSS_INS5_IJNSA_ILi8EEESF_EEENS5_IJSF_SB_EEEEEEEvNS4_8identityES11_S1B_vS1C_EENS_8epilogue10collective6detail29Sm90TmaWarpSpecializedAdapterINS1F_15DefaultEpilogueISI_SJ_SJ_NS1E_6thread17LinearCombinationISI_Li1EffLNS1J_9ScaleType4KindE0ELNS_15FloatRoundStyleE2ESI_EENS1_15EpilogueDefaultEEEEEvvEEEEvNT_6ParamsE,@function
        .size           _ZN7cutlass13device_kernelINS_4gemm6kernel13GemmUniversalIN4cute5tupleIJiiiiEEENS1_10collective13CollectiveMmaINS1_37MainloopSm90TmaGmmaWarpSpecializedFP8ILi5ENS5_IJNS4_1CILi1EEESB_SB_EEENS1_35KernelTmaWarpSpecializedCooperativeEEENS5_IJNSA_ILi128EEENSA_ILi256EEESF_EEENS_12float_e5m2_tENS5_IJlSB_lEEESI_SJ_NS4_8TiledMMAINS4_8MMA_AtomIJNS4_4SM904GMMA31MMA_64x256x32_F32E5M2E5M2_SS_TNILNSN_7ScaleInE1ELSP_1EEEEEENS4_6LayoutINS5_IJNSA_ILi2EEESB_SB_EEENS5_IJSB_NSA_ILi0EEESV_EEEEENS5_IJNS4_10UnderscoreESY_SY_EEEEENS4_13SM90_TMA_LOADENS4_14ComposedLayoutINS4_7SwizzleILi3ELi4ELi3EEENS4_18smem_ptr_flag_bitsILi8EEENSS_INS5_IJNSA_ILi8EEESF_EEENS5_IJSF_SB_EEEEEEEvNS4_8identityES11_S1B_vS1C_EENS_8epilogue10collective6detail29Sm90TmaWarpSpecializedAdapterINS1F_15DefaultEpilogueISI_SJ_SJ_NS1E_6thread17LinearCombinationISI_Li1EffLNS1J_9ScaleType4KindE0ELNS_15FloatRoundStyleE2ESI_EENS1_15EpilogueDefaultEEEEEvvEEEEvNT_6ParamsE,(.L_x_331 - _ZN7cutlass13device_kernelINS_4gemm6kernel13GemmUniversalIN4cute5tupleIJiiiiEEENS1_10collective13CollectiveMmaINS1_37MainloopSm90TmaGmmaWarpSpecializedFP8ILi5ENS5_IJNS4_1CILi1EEESB_SB_EEENS1_35KernelTmaWarpSpecializedCooperativeEEENS5_IJNSA_ILi128EEENSA_ILi256EEESF_EEENS_12float_e5m2_tENS5_IJlSB_lEEESI_SJ_NS4_8TiledMMAINS4_8MMA_AtomIJNS4_4SM904GMMA31MMA_64x256x32_F32E5M2E5M2_SS_TNILNSN_7ScaleInE1ELSP_1EEEEEENS4_6LayoutINS5_IJNSA_ILi2EEESB_SB_EEENS5_IJSB_NSA_ILi0EEESV_EEEEENS5_IJNS4_10UnderscoreESY_SY_EEEEENS4_13SM90_TMA_LOADENS4_14ComposedLayoutINS4_7SwizzleILi3ELi4ELi3EEENS4_18smem_ptr_flag_bitsILi8EEENSS_INS5_IJNSA_ILi8EEESF_EEENS5_IJSF_SB_EEEEEEEvNS4_8identityES11_S1B_vS1C_EENS_8epilogue10collective6detail29Sm90TmaWarpSpecializedAdapterINS1F_15DefaultEpilogueISI_SJ_SJ_NS1E_6thread17LinearCombinationISI_Li1EffLNS1J_9ScaleType4KindE0ELNS_15FloatRoundStyleE2ESI_EENS1_15EpilogueDefaultEEEEEvvEEEEvNT_6ParamsE)
        .other          _ZN7cutlass13device_kernelINS_4gemm6kernel13GemmUniversalIN4cute5tupleIJiiiiEEENS1_10collective13CollectiveMmaINS1_37MainloopSm90TmaGmmaWarpSpecializedFP8ILi5ENS5_IJNS4_1CILi1EEESB_SB_EEENS1_35KernelTmaWarpSpecializedCooperativeEEENS5_IJNSA_ILi128EEENSA_ILi256EEESF_EEENS_12float_e5m2_tENS5_IJlSB_lEEESI_SJ_NS4_8TiledMMAINS4_8MMA_AtomIJNS4_4SM904GMMA31MMA_64x256x32_F32E5M2E5M2_SS_TNILNSN_7ScaleInE1ELSP_1EEEEEENS4_6LayoutINS5_IJNSA_ILi2EEESB_SB_EEENS5_IJSB_NSA_ILi0EEESV_EEEEENS5_IJNS4_10UnderscoreESY_SY_EEEEENS4_13SM90_TMA_LOADENS4_14ComposedLayoutINS4_7SwizzleILi3ELi4ELi3EEENS4_18smem_ptr_flag_bitsILi8EEENSS_INS5_IJNSA_ILi8EEESF_EEENS5_IJSF_SB_EEEEEEEvNS4_8identityES11_S1B_vS1C_EENS_8epilogue10collective6detail29Sm90TmaWarpSpecializedAdapterINS1F_15DefaultEpilogueISI_SJ_SJ_NS1E_6thread17LinearCombinationISI_Li1EffLNS1J_9ScaleType4KindE0ELNS_15FloatRoundStyleE2ESI_EENS1_15EpilogueDefaultEEEEEvvEEEEvNT_6ParamsE,@"STO_CUDA_ENTRY STV_DEFAULT"
_ZN7cutlass13device_kernelINS_4gemm6kernel13GemmUniversalIN4cute5tupleIJiiiiEEENS1_10collective13CollectiveMmaINS1_37MainloopSm90TmaGmmaWarpSpecializedFP8ILi5ENS5_IJNS4_1CILi1EEESB_SB_EEENS1_35KernelTmaWarpSpecializedCooperativeEEENS5_IJNSA_ILi128EEENSA_ILi256EEESF_EEENS_12float_e5m2_tENS5_IJlSB_lEEESI_SJ_NS4_8TiledMMAINS4_8MMA_AtomIJNS4_4SM904GMMA31MMA_64x256x32_F32E5M2E5M2_SS_TNILNSN_7ScaleInE1ELSP_1EEEEEENS4_6LayoutINS5_IJNSA_ILi2EEESB_SB_EEENS5_IJSB_NSA_ILi0EEESV_EEEEENS5_IJNS4_10UnderscoreESY_SY_EEEEENS4_13SM90_TMA_LOADENS4_14ComposedLayoutINS4_7SwizzleILi3ELi4ELi3EEENS4_18smem_ptr_flag_bitsILi8EEENSS_INS5_IJNSA_ILi8EEESF_EEENS5_IJSF_SB_EEEEEEEvNS4_8identityES11_S1B_vS1C_EENS_8epilogue10collective6detail29Sm90TmaWarpSpecializedAdapterINS1F_15DefaultEpilogueISI_SJ_SJ_NS1E_6thread17LinearCombinationISI_Li1EffLNS1J_9ScaleType4KindE0ELNS_15FloatRoundStyleE2ESI_EENS1_15EpilogueDefaultEEEEEvvEEEEvNT_6ParamsE:
[----:B------:R-:W0:Y:S02]  /*0000*/  LDC R1, c[0x0][0x28] ;  /* 0x00000a00ff017b82 */ /* 0x000e240000000800 */
[----:B0-----:R-:W-:Y:S01]  /*0010*/  VIADD R1, R1, 0xffffff10 ;  /* 0xffffff1001017836 */ /* 0x001fe20000000000 */
[----:B------:R-:W0:Y:S01]  /*0020*/  S2R R2, SR_TID.X ;  /* 0x0000000000027919 */ /* 0x000e220000002100 */
[----:B------:R-:W-:Y:S01]  /*0030*/  ELECT P0, URZ, PT ;  /* 0x00000000003f782f */ /* 0x000fe20003800000 */
[----:B------:R-:W-:Y:S01]  /*0040*/  BSSY B0, `(.L_x_0) ;  /* 0x0000015000007945 */ /* 0x000fe20003800000 */
[--C-:B0-----:R-:W-:Y:S02]  /*0050*/  SHF.R.U32.HI R0, RZ, 0x5, R2.reuse ;  /* 0x00000005ff007819 */ /* 0x101fe40000011602 */
[----:B------:R-:W-:-:S03]  /*0060*/  SHF.R.U32.HI R2, RZ, 0x7, R2 ;  /* 0x00000007ff027819 */ /* 0x000fc60000011602 */
[----:B------:R-:W0:Y:S04]  /*0070*/  SHFL.IDX PT, R3, R0, RZ, 0x1f ;  /* 0x00001fff00037589 */ /* 0x000e2800000e0000 */
[----:B------:R-:W1:Y:S01]  /*0080*/  SHFL.IDX PT, R2, R2, RZ, 0x1f ;  /* 0x00001fff02027589 */ /* 0x000e6200000e0000 */
[----:B0-----:R-:W-:Y:S02]  /*0090*/  R2UR UR4, R3 ;  /* 0x00000000030472ca */ /* 0x001fe400000e0000 */
[----:B-1----:R-:W-:-:S11]  /*00a0*/  R2UR UR6, R2 ;  /* 0x00000000020672ca */ /* 0x002fd600000e0000 */
[----:B------:R-:W-:Y:S02]  /*00b0*/  USHF.R.S32.HI UR5, URZ, 0x1f, UR4 ;  /* 0x0000001f3f057899 */ /* 0x000fe40008011404 */
[----:B------:R-:W-:Y:S02]  /*00c0*/  ISETP.NE.OR P0, PT, RZ, UR4, !P0 ;  /* 0x00000004ff007c0c */ /* 0x000fe4000c705670 */
[----:B------:R-:W-:-:S04]  /*00d0*/  ULEA.HI UR5, UR5, UR4, URZ, 0x2 ;  /* 0x0000000405057291 */ /* 0x000fc8000f8f103f */
[----:B------:R-:W-:-:S04]  /*00e0*/  ULOP3.LUT UR5, UR5, 0xfffffffc, URZ, 0xc0, !UPT ;  /* 0xfffffffc05057892 */ /* 0x000fc8000f8ec03f */
[----:B------:R-:W-:-:S03]  /*00f0*/  UIADD3 UR8, UR4, -UR5, URZ ;  /* 0x8000000504087290 */ /* 0x000fc6000fffe03f */
[----:B------:R-:W-:Y:S09]  /*0100*/  @P0 BRA `(.L_x_1) ;  /* 0x0000000000200947 */ /* 0x000ff20003800000 */
[----:B------:R-:W-:Y:S02]  /*0110*/  ULDC.64 UR4, c[0x0][0x198] ;  /* 0x0000660000047ab9 */ /* 0x000fe40000000a00 */
[----:B------:R-:W-:Y:S02]  /*0120*/  UIADD3 UR10, UP0, UR4, 0xf0, URZ ;  /* 0x000000f0040a7890 */ /* 0x000fe4000ff1e03f */
[----:B------:R-:W-:Y:S02]  /*0130*/  UIADD3 UR4, UP1, UR4, 0x1f0, URZ ;  /* 0x000001f004047890 */ /* 0x000fe4000ff3e03f */
[----:B------:R-:W-:Y:S02]  /*0140*/  UIADD3.X UR11, URZ, UR5, URZ, UP0, !UPT ;  /* 0x000000053f0b7290 */ /* 0x000fe400087fe43f */
[----:B------:R-:W-:-:S07]  /*0150*/  UIADD3.X UR5, URZ, UR5, URZ, UP1, !UPT ;  /* 0x000000053f057290 */ /* 0x000fce0008ffe43f */
[----:B------:R0:W-:Y:S02]  /*0160*/  UTMACCTL.PF [UR10] ;  /* 0x000000000a0079b9 */ /* 0x0001e40008040000 */
[----:B------:R0:W-:Y:S02]  /*0170*/  UTMACCTL.PF [UR4] ;  /* 0x00000000040079b9 */ /* 0x0001e40008040000 */
[----:B0-----:R-:W-:Y:S01]  /*0180*/  NOP ;  /* 0x0000000000007918 */ /* 0x001fe20000000000 */
.L_x_1:
[----:B------:R-:W-:Y:S05]  /*0190*/  BSYNC B0 ;  /* 0x0000000000007941 */ /* 0x000fea0003800000 */
.L_x_0:
[----:B------:R-:W0:Y:S01]  /*01a0*/  SHFL.IDX PT, R2, R0, RZ, 0x1f ;  /* 0x00001fff00027589 */ /* 0x000e2200000e0000 */
[----:B------:R-:W-:Y:S01]  /*01b0*/  UISETP.NE.AND UP0, UPT, UR8, 0x3, UPT ;  /* 0x000000030800788c */ /* 0x000fe2000bf05270 */
[----:B------:R-:W-:Y:S01]  /*01c0*/  ISETP.NE.AND P1, PT, RZ, UR6, PT ;  /* 0x00000006ff007c0c */ /* 0x000fe2000bf25270 */
[----:B------:R-:W-:Y:S02]  /*01d0*/  UIADD3 UR10, UR6, -0x1, URZ ;  /* 0xffffffff060a7890 */ /* 0x000fe4000fffe03f */
[----:B------:R-:W-:Y:S02]  /*01e0*/  UISETP.EQ.OR UP0, UPT, UR8, URZ, !UP0 ;  /* 0x0000003f0800728c */ /* 0x000fe4000c702670 */
[----:B------:R-:W-:Y:S02]  /*01f0*/  UISETP.GE.U32.AND UP1, UPT, UR10, 0x2, UPT ;  /* 0x000000020a00788c */ /* 0x000fe4000bf26070 */
[----:B------:R-:W-:-:S04]  /*0200*/  UISETP.EQ.AND UP0, UPT, UR6, URZ, UP0 ;  /* 0x0000003f0600728c */ /* 0x000fc80008702270 */
[----:B------:R-:W-:-:S04]  /*0210*/  USEL UR13, URZ, 0x1, !UP0 ;  /* 0x000000013f0d7887 */ /* 0x000fc8000c000000 */
[----:B------:R-:W-:Y:S01]  /*0220*/  USEL UR13, UR13, 0x2, UP1 ;  /* 0x000000020d0d7887 */ /* 0x000fe20008800000 */
[----:B0-----:R-:W-:-:S13]  /*0230*/  ISETP.NE.AND P0, PT, R2, RZ, PT ;  /* 0x000000ff0200720c */ /* 0x001fda0003f05270 */
[----:B------:R-:W-:Y:S05]  /*0240*/  @P0 BRA `(.L_x_2) ;  /* 0x0000000000600947 */ /* 0x000fea0003800000 */
[----:B------:R-:W0:Y:S01]  /*0250*/  S2UR UR9, SR_CgaCtaId ;  /* 0x00000000000979c3 */ /* 0x000e220000008800 */
[----:B------:R-:W-:Y:S01]  /*0260*/  UMOV UR4, 0x400 ;  /* 0x0000040000047882 */ /* 0x000fe20000000000 */
[----:B------:R-:W-:Y:S01]  /*0270*/  UMOV UR5, 0x1 ;  /* 0x0000000100057882 */ /* 0x000fe20000000000 */
[----:B------:R-:W-:Y:S01]  /*0280*/  UMOV UR6, 0x100 ;  /* 0x0000010000067882 */ /* 0x000fe20000000000 */
[----:B------:R-:W-:Y:S01]  /*0290*/  ELECT P0, URZ, PT ;  /* 0x00000000003f782f */ /* 0x000fe20003800000 */
[----:B------:R-:W-:-:S04]  /*02a0*/  UIADD3 UR6, -UR6, 0x100000, URZ ;  /* 0x0010000006067890 */ /* 0x000fc8000fffe13f */
[----:B------:R-:W-:Y:S02]  /*02b0*/  USHF.L.U32 UR7, UR6, 0xb, URZ ;  /* 0x0000000b06077899 */ /* 0x000fe4000800063f */
[----:B------:R-:W-:Y:S02]  /*02c0*/  USHF.L.U32 UR6, UR6, 0x1, URZ ;  /* 0x0000000106067899 */ /* 0x000fe4000800063f */
[----:B0-----:R-:W-:Y:S02]  /*02d0*/  ULEA UR9, UR9, UR4, 0x18 ;  /* 0x0000000409097291 */ /* 0x001fe4000f8ec03f */
[----:B------:R-:W-:-:S04]  /*02e0*/  UIADD3 UR4, -UR5, 0x100000, URZ ;  /* 0x0010000005047890 */ /* 0x000fc8000fffe13f */
[----:B------:R-:W-:Y:S02]  /*02f0*/  USHF.L.U32 UR5, UR4, 0xb, URZ ;  /* 0x0000000b04057899 */ /* 0x000fe4000800063f */
[----:B------:R-:W-:Y:S01]  /*0300*/  USHF.L.U32 UR4, UR4, 0x1, URZ ;  /* 0x0000000104047899 */ /* 0x000fe2000800063f */
[----:B------:R-:W0:Y:S11]  /*0310*/  FENCE.VIEW.ASYNC.S ;  /* 0x00000000000073c6 */ /* 0x000e360000000000 */
[----:B0-----:R0:W1:Y:S01]  /*0320*/  SYNCS.EXCH.64 URZ, [UR9], UR4 ;  /* 0x00000004093f75b2 */ /* 0x0010620008000100 */
[----:B------:R0:W2:Y:S01]  /*0330*/  SYNCS.EXCH.64 URZ, [UR9+0x28], UR6 ;  /* 0x00002806093f75b2 */ /* 0x0000a20008000100 */
[----:B------:R0:W3:Y:S01]  /*0340*/  SYNCS.EXCH.64 URZ, [UR9+0x8], UR4 ;  /* 0x00000804093f75b2 */ /* 0x0000e20008000100 */
[----:B------:R0:W4:Y:S01]  /*0350*/  SYNCS.EXCH.64 URZ, [UR9+0x30], UR6 ;  /* 0x00003006093f75b2 */ /* 0x0001220008000100 */
[----:B------:R0:W0:Y:S01]  /*0360*/  SYNCS.EXCH.64 URZ, [UR9+0x10], UR4 ;  /* 0x00001004093f75b2 */ /* 0x0000220008000100 */
[----:B------:R0:W0:Y:S01]  /*0370*/  SYNCS.EXCH.64 URZ, [UR9+0x38], UR6 ;  /* 0x00003806093f75b2 */ /* 0x0000220008000100 */
[----:B------:R0:W0:Y:S01]  /*0380*/  SYNCS.EXCH.64 URZ, [UR9+0x18], UR4 ;  /* 0x00001804093f75b2 */ /* 0x0000220008000100 */
[----:B------:R0:W0:Y:S01]  /*0390*/  SYNCS.EXCH.64 URZ, [UR9+0x40], UR6 ;  /* 0x00004006093f75b2 */ /* 0x0000220008000100 */
[----:B------:R0:W0:Y:S01]  /*03a0*/  SYNCS.EXCH.64 URZ, [UR9+0x20], UR4 ;  /* 0x00002004093f75b2 */ /* 0x0000220008000100 */
[----:B------:R0:W0:Y:S01]  /*03b0*/  SYNCS.EXCH.64 URZ, [UR9+0x48], UR6 ;  /* 0x00004806093f75b2 */ /* 0x0000220008000100 */
[----:B------:R-:W-:Y:S01]  /*03c0*/  NOP ;  /* 0x0000000000007918 */ /* 0x000fe20000000000 */
.L_x_2:
[----:B------:R-:W5:Y:S01]  /*03d0*/  SHFL.IDX PT, R0, R0, RZ, 0x1f ;  /* 0x00001fff00007589 */ /* 0x000f6200000e0000 */
[----:B------:R-:W1:Y:S01]  /*03e0*/  LDC R2, c[0x0][0x65c] ;  /* 0x00019700ff027b82 */ /* 0x000e620000000800 */
[----:B------:R-:W-:Y:S01]  /*03f0*/  ELECT P0, URZ, PT ;  /* 0x00000000003f782f */ /* 0x000fe20003800000 */
[----:B------:R-:W-:Y:S01]  /*0400*/  IMAD.MOV.U32 R3, RZ, RZ, RZ ;  /* 0x000000ffff037224 */ /* 0x000fe200078e00ff */
[----:B0-----:R-:W-:Y:S01]  /*0410*/  UMOV UR4, 0x20 ;  /* 0x0000002000047882 */ /* 0x001fe20000000000 */
[----:B------:R-:W-:Y:S01]  /*0420*/  NOP ;  /* 0x0000000000007918 */ /* 0x000fe20000000000 */
[----:B------:R-:W-:Y:S01]  /*0430*/  NOP ;  /* 0x0000000000007918 */ /* 0x000fe20000000000 */
[----:B-----5:R-:W-:Y:S02]  /*0440*/  ISETP.NE.OR P0, PT, R0, RZ, !P0 ;  /* 0x000000ff0000720c */ /* 0x020fe40004705670 */
[----:B-1----:R-:W-:Y:S01]  /*0450*/  ISETP.NE.AND P2, PT, R2, 0x1, PT ;  /* 0x000000010200780c */ /* 0x002fe20003f45270 */
[----:B------:R-:W0:Y:S01]  /*0460*/  S2R R0, SR_CTAID.Y ;  /* 0x0000000000007919 */ /* 0x000e220000002600 */
[----:B------:R-:W1:Y:S09]  /*0470*/  S2R R2, SR_CTAID.X ;  /* 0x0000000000027919 */ /* 0x000e720000002500 */
[----:B------:R-:W-:Y:S01]  /*0480*/  VOTEU.ALL UP0, P0 ;  /* 0x00000000003f7886 */ /* 0x000fe20000000000 */
[----:B------:R-:W-:Y:S01]  /*0490*/  VOTEU.ALL UP1, P0 ;  /* 0x00000000003f7886 */ /* 0x000fe20000020000 */
[----:B------:R-:W1:Y:S01]  /*04a0*/  @P2 LDC R7, c[0x0][0x10] ;  /* 0x00000400ff072b82 */ /* 0x000e620000000800 */
[----:B------:R-:W-:-:S02]  /*04b0*/  @P2 IMAD.MOV.U32 R5, RZ, RZ, RZ ;  /* 0x000000ffff052224 */ /* 0x000fc400078e00ff */
[----:B------:R-:W-:Y:S01]  /*04c0*/  @P2 IMAD.MOV.U32 R11, RZ, RZ, RZ ;  /* 0x000000ffff0b2224 */ /* 0x000fe200078e00ff */
[----:B------:R-:W-:Y:S01]  /*04d0*/  @!UP0 UMOV UR6, 0x400 ;  /* 0x0000040000068882 */ /* 0x000fe20000000000 */
[----:B------:R-:W-:-:S04]  /*04e0*/  @!UP0 UIADD3 UR4, -UR4, 0x100000, URZ ;  /* 0x0010000004048890 */ /* 0x000fc8000fffe13f */
[----:B------:R-:W-:Y:S02]  /*04f0*/  @!UP0 USHF.L.U32 UR5, UR4, 0xb, URZ ;  /* 0x0000000b04058899 */ /* 0x000fe4000800063f */
[----:B------:R-:W-:Y:S01]  /*0500*/  @!UP0 USHF.L.U32 UR4, UR4, 0x1, URZ ;  /* 0x0000000104048899 */ /* 0x000fe2000800063f */
[----:B------:R-:W5:Y:S08]  /*0510*/  @!P2 LDC R9, c[0x0][0xc] ;  /* 0x00000300ff09ab82 */ /* 0x000f700000000800 */
[----:B------:R-:W2:Y:S01]  /*0520*/  @!UP0 S2UR UR7, SR_CgaCtaId ;  /* 0x00000000000789c3 */ /* 0x000ea20000008800 */
[----:B0-----:R-:W-:-:S04]  /*0530*/  @P2 IMAD.MOV.U32 R4, RZ, RZ, R0 ;  /* 0x000000ffff042224 */ /* 0x001fc800078e0000 */
[----:B-1----:R-:W-:-:S04]  /*0540*/  @P2 IMAD.WIDE.U32 R6, R2, R7, R4 ;  /* 0x0000000702062225 */ /* 0x002fc800078e0004 */
[----:B------:R-:W-:Y:S02]  /*0550*/  @P2 IMAD.MOV.U32 R16, RZ, RZ, R6 ;  /* 0x000000ffff102224 */ /* 0x000fe400078e0006 */
[----:B------:R-:W-:Y:S02]  /*0560*/  @P2 IMAD.IADD R17, R7, 0x1, R11 ;  /* 0x0000000107112824 */ /* 0x000fe400078e020b */
[----:B-----5:R-:W-:-:S04]  /*0570*/  @!P2 IMAD.WIDE.U32 R4, R9, R0, R2 ;  /* 0x000000000904a225 */ /* 0x020fc800078e0002 */
[----:B------:R-:W-:Y:S02]  /*0580*/  @!P2 IMAD.MOV.U32 R16, RZ, RZ, R4 ;  /* 0x000000ffff10a224 */ /* 0x000fe400078e0004 */
[----:B------:R-:W-:Y:S01]  /*0590*/  @!P2 IMAD.MOV.U32 R17, RZ, RZ, R5 ;  /* 0x000000ffff11a224 */ /* 0x000fe200078e0005 */
[----:B--2---:R-:W-:Y:S02]  /*05a0*/  @!UP0 ULEA UR6, UR7, UR6, 0x18 ;  /* 0x0000000607068291 */ /* 0x004fe4000f8ec03f */
[----:B------:R0:W-:Y:S01]  /*05b0*/  STL [R1+0x74], R16 ;  /* 0x0000741001007387 */ /* 0x0001e20000100800 */
[----:B------:R-:W-:-:S03]  /*05c0*/  VOTEU.ALL UP0, P0 ;  /* 0x00000000003f7886 */ /* 0x000fc60000000000 */
[----:B------:R0:W-:Y:S04]  /*05d0*/  STL [R1+0x70], R17 ;  /* 0x0000701101007387 */ /* 0x0001e80000100800 */
[----:B------:R-:W1:Y:S02]  /*05e0*/  FENCE.VIEW.ASYNC.S ;  /* 0x00000000000073c6 */ /* 0x000e640000000000 */
[----:B-1----:R0:W3:Y:S01]  /*05f0*/  @!UP0 SYNCS.EXCH.64 URZ, [UR6+0x60], UR4 ;  /* 0x00006004063f85b2 */ /* 0x0020e20008000100 */
[----:B------:R0:W3:Y:S01]  /*0600*/  @!UP1 SYNCS.EXCH.64 URZ, [UR6+0x68], UR4 ;  /* 0x00006804063f95b2 */ /* 0x0000e20008000100 */
[----:B------:R-:W-:Y:S01]  /*0610*/  NOP ;  /* 0x0000000000007918 */ /* 0x000fe20000000000 */
[----:B---34-:R-:W-:Y:S06]  /*0620*/  BAR.SYNC.DEFER_BLOCKING 0x0 ;  /* 0x0000000000007b1d */ /* 0x018fec0000010000 */
[----:B0-----:R-:W-:Y:S05]  /*0630*/  @!P1 BRA `(.L_x_3) ;  /* 0x000000e000d49947 */ /* 0x001fea0003800000 */
[----:B------:R-:W-:-:S06]  /*0640*/  UISETP.GT.U32.AND UP0, UPT, UR10, 0x1, UPT ;  /* 0x000000010a00788c */ /* 0x000fcc000bf04070 */
[----:B------:R-:W-:-:S13]  /*0650*/  PLOP3.LUT P0, PT, PT, PT, UP0, 0x80, 0x0 ;  /* 0x000000000000781c */ /* 0x000fda0003f0f008 */
[----:B------:R-:W-:Y:S05]  /*0660*/  @P0 EXIT ;  /* 0x000000000000094d */ /* 0x000fea0003800000 */
[----:B------:R-:W-:Y:S01]  /*0670*/  IMAD.MOV.U32 R6, RZ, RZ, -0x1 ;  /* 0xffffffffff067424 */ /* 0x000fe200078e00ff */
[----:B------:R-:W-:Y:S01]  /*0680*/  ULDC.64 UR4, c[0x0][0x650] ;  /* 0x0001940000047ab9 */ /* 0x000fe20000000a00 */
[----:B------:R-:W-:Y:S01]  /*0690*/  IMAD.MOV.U32 R5, RZ, RZ, -0x1 ;  /* 0xffffffffff057424 */ /* 0x000fe200078e00ff */
[----:B------:R-:W-:Y:S01]  /*06a0*/  ISETP.GE.U32.AND P0, PT, R16, UR4, PT ;  /* 0x0000000410007c0c */ /* 0x000fe2000bf06070 */
[----:B------:R-:W-:Y:S01]  /*06b0*/  UMOV UR24, 0xffffffff ;  /* 0xffffffff00187882 */ /* 0x000fe20000000000 */
[----:B------:R0:W-:Y:S01]  /*06c0*/  STL [R1+0x7c], R6 ;  /* 0x00007c0601007387 */ /* 0x0001e20000100800 */
[----:B------:R-:W-:Y:S02]  /*06d0*/  PRMT R4, RZ, 0x7610, R4 ;  /* 0x00007610ff047816 */ /* 0x000fe40000000004 */
[----:B------:R-:W-:Y:S01]  /*06e0*/  ISETP.GE.U32.AND.EX P0, PT, R17, UR5, PT, P0 ;  /* 0x0000000511007c0c */ /* 0x000fe2000bf06100 */
[----:B------:R0:W-:-:S12]  /*06f0*/  STL [R1+0x78], R5 ;  /* 0x0000780501007387 */ /* 0x0001d80000100800 */
[----:B0-----:R-:W-:Y:S05]  /*0700*/  @P0 BRA `(.L_x_4) ;  /* 0x0000000400680947 */ /* 0x001fea0003800000 */
[----:B------:R-:W0:Y:S01]  /*0710*/  LDC.64 R12, c[0x0][0x628] ;  /* 0x00018a00ff0c7b82 */ /* 0x000e220000000a00 */
[----:B------:R-:W-:Y:S02]  /*0720*/  IMAD.MOV.U32 R4, RZ, RZ, R16 ;  /* 0x000000ffff047224 */ /* 0x000fe400078e0010 */
[----:B------:R-:W-:-:S05]  /*0730*/  IMAD.MOV.U32 R5, RZ, RZ, R17 ;  /* 0x000000ffff057224 */ /* 0x000fca00078e0011 */
[----:B------:R-:W1:Y:S08]  /*0740*/  LDC R10, c[0x0][0x630] ;  /* 0x00018c00ff0a7b82 */ /* 0x000e700000000800 */
[----:B------:R-:W2:Y:S01]  /*0750*/  LDC.64 R14, c[0x0][0x620] ;  /* 0x00018800ff0e7b82 */ /* 0x000ea20000000a00 */
[----:B0-----:R-:W-:-:S04]  /*0760*/  ISETP.NE.U32.AND P0, PT, R12, RZ, PT ;  /* 0x000000ff0c00720c */ /* 0x001fc80003f05070 */
[----:B------:R-:W-:-:S13]  /*0770*/  ISETP.NE.AND.EX P0, PT, R13, RZ, PT, P0 ;  /* 0x000000ff0d00720c */ /* 0x000fda0003f05300 */
[----:B-12---:R-:W-:Y:S05]  /*0780*/  @!P0 BRA `(.L_x_5) ;  /* 0x0000000000288947 */ /* 0x006fea0003800000 */
[----:B------:R-:W0:Y:S02]  /*0790*/  LDC R9, c[0x0][0x634] ;  /* 0x00018d00ff097b82 */ /* 0x000e240000000800 */
[----:B0-----:R-:W-:-:S05]  /*07a0*/  IADD3 R9, P0, R16, R9, RZ ;  /* 0x0000000910097210 */ /* 0x001fca0007f1e0ff */
[----:B------:R-:W-:-:S04]  /*07b0*/  IMAD.X R11, RZ, RZ, R17, P0 ;  /* 0x000000ffff0b7224 */ /* 0x000fc800000e0611 */
[----:B------:R-:W-:-:S04]  /*07c0*/  IMAD.WIDE.U32 R4, R11, R12, RZ ;  /* 0x0000000c0b047225 */ /* 0x000fc800078e00ff */
[----:B------:R-:W-:-:S04]  /*07d0*/  IMAD.WIDE.U32 R6, P0, R9, R13, R4 ;  /* 0x0000000d09067225 */ /* 0x000fc80007800004 */
[----:B------:R-:W-:-:S04]  /*07e0*/  IMAD.WIDE.U32 R4, R9, R12, RZ ;  /* 0x0000000c09047225 */ /* 0x000fc800078e00ff */
[----:B------:R-:W-:Y:S01]  /*07f0*/  IMAD.X R9, RZ, RZ, RZ, P0 ;  /* 0x000000ffff097224 */ /* 0x000fe200000e06ff */
[----:B------:R-:W-:Y:S01]  /*0800*/  IADD3 RZ, P0, R5, R6, RZ ;  /* 0x0000000605ff7210 */ /* 0x000fe20007f1e0ff */
[----:B------:R-:W-:-:S04]  /*0810*/  IMAD.MOV.U32 R8, RZ, RZ, R7 ;  /* 0x000000ffff087224 */ /* 0x000fc800078e0007 */
[----:B------:R-:W-:-:S08]  /*0820*/  IMAD.WIDE.U32.X R4, R11, R13, R8, P0 ;  /* 0x0000000d0b047225 */ /* 0x000fd000000e0408 */
.L_x_5:
[-CC-:B------:R-:W-:Y:S01]  /*0830*/  SHF.R.U64 R24, R4, R10.reuse, R5.reuse ;  /* 0x0000000a04187219 */ /* 0x180fe20000001205 */
[----:B------:R-:W0:Y:S01]  /*0840*/  LDC R8, c[0x0][0x618] ;  /* 0x00018600ff087b82 */ /* 0x000e220000000800 */
[----:B------:R-:W-:Y:S01]  /*0850*/  SHF.R.U32.HI R4, RZ, R10, R5 ;  /* 0x0000000aff047219 */ /* 0x000fe20000011605 */
[----:B------:R-:W-:Y:S01]  /*0860*/  ULDC UR4, c[0x0][0x150] ;  /* 0x0000540000047ab9 */ /* 0x000fe20000000800 */
[----:B------:R-:W-:Y:S01]  /*0870*/  IADD3 R9, P0, RZ, -R24, RZ ;  /* 0x80000018ff097210 */ /* 0x000fe20007f1e0ff */
[----:B------:R-:W-:Y:S01]  /*0880*/  IMAD.MOV.U32 R5, RZ, RZ, R17 ;  /* 0x000000ffff057224 */ /* 0x000fe200078e0011 */
[----:B------:R-:W-:-:S03]  /*0890*/  I2FP.F32.U32 R3, R2 ;  /* 0x0000000200037245 */ /* 0x000fc60000201000 */
[----:B------:R-:W1:Y:S01]  /*08a0*/  LDC.64 R18, c[0x0][0x640] ;  /* 0x00019000ff127b82 */ /* 0x000e620000000a00 */
[----:B------:R-:W-:Y:S02]  /*08b0*/  IMAD.X R11, RZ, RZ, ~R4, P0 ;  /* 0x000000ffff0b7224 */ /* 0x000fe400000e0e04 */
[----:B------:R-:W-:Y:S01]  /*08c0*/  FMUL R3, R3, UR4 ;  /* 0x0000000403037c20 */ /* 0x000fe20008400000 */
[----:B------:R-:W-:Y:S01]  /*08d0*/  IMAD.MOV.U32 R4, RZ, RZ, R16 ;  /* 0x000000ffff047224 */ /* 0x000fe200078e0010 */
[----:B------:R-:W-:Y:S01]  /*08e0*/  ULDC UR4, c[0x0][0x154] ;  /* 0x0000550000047ab9 */ /* 0x000fe20000000800 */
[-C--:B------:R-:W-:Y:S02]  /*08f0*/  IMAD R6, R11, R14.reuse, RZ ;  /* 0x0000000e0b067224 */ /* 0x080fe400078e02ff */
[C---:B------:R-:W-:Y:S01]  /*0900*/  IMAD.WIDE.U32 R4, R9.reuse, R14, R4 ;  /* 0x0000000e09047225 */ /* 0x040fe200078e0004 */
[----:B------:R-:W2:Y:S01]  /*0910*/  LDC R10, c[0x0][0x608] ;  /* 0x00018200ff0a7b82 */ /* 0x000ea20000000800 */
[----:B------:R-:W3:Y:S02]  /*0920*/  F2I.U32.TRUNC.NTZ R3, R3 ;  /* 0x0000000300037305 */ /* 0x000ee4000020f000 */
[----:B------:R-:W-:-:S04]  /*0930*/  IMAD R9, R9, R15, R6 ;  /* 0x0000000f09097224 */ /* 0x000fc800078e0206 */
[----:B------:R-:W-:Y:S01]  /*0940*/  IMAD.IADD R5, R5, 0x1, R9 ;  /* 0x0000000105057824 */ /* 0x000fe200078e0209 */
[----:B------:R-:W4:Y:S01]  /*0950*/  LDC R7, c[0x0][0x144] ;  /* 0x00005100ff077b82 */ /* 0x000f220000000800 */
[----:B------:R-:W-:-:S03]  /*0960*/  IMAD.MOV.U32 R9, RZ, RZ, 0x1 ;  /* 0x00000001ff097424 */ /* 0x000fc600078e00ff */
[----:B0-----:R-:W-:Y:S02]  /*0970*/  SHF.R.U64 R12, R4, R8, R5 ;  /* 0x00000008040c7219 */ /* 0x001fe40000001205 */
[----:B------:R-:W-:Y:S02]  /*0980*/  I2FP.F32.U32 R4, R0 ;  /* 0x0000000000047245 */ /* 0x000fe40000201000 */
[----:B------:R-:W0:Y:S01]  /*0990*/  LDC R14, c[0x0][0x658] ;  /* 0x00019600ff0e7b82 */ /* 0x000e220000000800 */
[----:B-1----:R-:W-:Y:S01]  /*09a0*/  ISETP.NE.U32.AND P0, PT, R18, RZ, PT ;  /* 0x000000ff1200720c */ /* 0x002fe20003f05070 */
[----:B---3--:R-:W-:Y:S02]  /*09b0*/  IMAD.MOV R6, RZ, RZ, -R3 ;  /* 0x000000ffff067224 */ /* 0x008fe400078e0a03 */
[----:B------:R-:W-:Y:S01]  /*09c0*/  FMUL R4, R4, UR4 ;  /* 0x0000000404047c20 */ /* 0x000fe20008400000 */
[----:B------:R-:W-:Y:S01]  /*09d0*/  SHF.R.U32.HI R3, RZ, R8, R5 ;  /* 0x00000008ff037219 */ /* 0x000fe20000011605 */
[----:B------:R-:W-:Y:S01]  /*09e0*/  IMAD.MOV.U32 R5, RZ, RZ, -0x1 ;  /* 0xffffffffff057424 */ /* 0x000fe200078e00ff */
[----:B------:R-:W-:Y:S01]  /*09f0*/  ISETP.NE.AND.EX P0, PT, R19, RZ, PT, P0 ;  /* 0x000000ff1300720c */ /* 0x000fe20003f05300 */
[----:B------:R1:W3:Y:S01]  /*0a00*/  F2I.U32.TRUNC.NTZ R11, R4 ;  /* 0x00000004000b7305 */ /* 0x0002e2000020f000 */
[----:B------:R-:W1:Y:S01]  /*0a10*/  LDC R13, c[0x0][0x148] ;  /* 0x00005200ff0d7b82 */ /* 0x000e620000000800 */
[----:B--2---:R-:W-:-:S02]  /*0a20*/  SHF.R.U64 R23, R12, R10, R3 ;  /* 0x0000000a0c177219 */ /* 0x004fc40000001203 */
[----:B------:R-:W-:-:S05]  /*0a30*/  SHF.R.U32.HI R3, RZ, R10, R3 ;  /* 0x0000000aff037219 */ /* 0x000fca0000011603 */
[----:B------:R-:W2:Y:S01]  /*0a40*/  LDC R17, c[0x0][0x600] ;  /* 0x00018000ff117b82 */ /* 0x000ea20000000800 */
[----:B----4-:R-:W-:-:S07]  /*0a50*/  IMAD R8, R7, R6, R2 ;  /* 0x0000000607087224 */ /* 0x010fce00078e0202 */
[----:B------:R-:W4:Y:S01]  /*0a60*/  LDC R16, c[0x0][0x648] ;  /* 0x00019200ff107b82 */ /* 0x000f220000000800 */
[-C--:B0-----:R-:W-:Y:S02]  /*0a70*/  SHF.L.U32 R2, R5, R14.reuse, RZ ;  /* 0x0000000e05027219 */ /* 0x081fe400000006ff */
[--C-:B------:R-:W-:Y:S02]  /*0a80*/  SHF.R.U64 R22, R23, R14, R3.reuse ;  /* 0x0000000e17167219 */ /* 0x100fe40000001203 */
[----:B------:R-:W-:Y:S02]  /*0a90*/  LOP3.LUT R10, RZ, R2, RZ, 0x33, !PT ;  /* 0x00000002ff0a7212 */ /* 0x000fe400078e33ff */
[-C--:B------:R-:W-:Y:S01]  /*0aa0*/  SHF.R.U32.HI R3, RZ, R14.reuse, R3 ;  /* 0x0000000eff037219 */ /* 0x080fe20000011603 */
[----:B------:R-:W0:Y:S01]  /*0ab0*/  LDC R21, c[0x0][0x638] ;  /* 0x00018e00ff157b82 */ /* 0x000e220000000800 */
[----:B------:R-:W-:Y:S01]  /*0ac0*/  SHF.L.U32 R9, R9, R14, RZ ;  /* 0x0000000e09097219 */ /* 0x000fe200000006ff */
[----:B------:R-:W-:-:S06]  /*0ad0*/  IMAD.MOV.U32 R2, RZ, RZ, R22 ;  /* 0x000000ffff027224 */ /* 0x000fcc00078e0016 */
[----:B------:R-:W0:Y:S01]  /*0ae0*/  LDC R20, c[0x0][0x610] ;  /* 0x00018400ff147b82 */ /* 0x000e220000000800 */
[----:B-1-3--:R-:W-:Y:S05]  /*0af0*/  @!P0 BRA `(.L_x_6) ;  /* 0x0000000000288947 */ /* 0x00afea0003800000 */
[----:B------:R-:W1:Y:S02]  /*0b00*/  LDC R7, c[0x0][0x64c] ;  /* 0x00019300ff077b82 */ /* 0x000e640000000800 */
[----:B-1----:R-:W-:-:S05]  /*0b10*/  IADD3 R7, P0, R22, R7, RZ ;  /* 0x0000000716077210 */ /* 0x002fca0007f1e0ff */
        /* <DEDUP_REMOVED lines=8> */
.L_x_6:
[----:B----4-:R-:W-:Y:S01]  /*0ba0*/  SHF.R.U64 R2, R2, R16, R3 ;  /* 0x0000001002027219 */ /* 0x010fe20000001203 */
[----:B--2---:R-:W-:Y:S01]  /*0bb0*/  VIADD R3, R17, 0xffffffff ;  /* 0xffffffff11037836 */ /* 0x004fe20000000000 */
[----:B------:R-:W-:Y:S01]  /*0bc0*/  LOP3.LUT R10, R23, R10, RZ, 0xc0, !PT ;  /* 0x0000000a170a7212 */ /* 0x000fe200078ec0ff */
[----:B------:R-:W-:Y:S01]  /*0bd0*/  IMAD.MOV R11, RZ, RZ, -R11 ;  /* 0x000000ffff0b7224 */ /* 0x000fe200078e0a0b */
[----:B------:R-:W-:Y:S01]  /*0be0*/  R2UR UR24, R24 ;  /* 0x00000000181872ca */ /* 0x000fe200000e0000 */
[----:B------:R-:W-:Y:S01]  /*0bf0*/  IMAD.MOV R4, RZ, RZ, -R2 ;  /* 0x000000ffff047224 */ /* 0x000fe200078e0a02 */
[----:B------:R-:W-:Y:S01]  /*0c00*/  LOP3.LUT R3, R12, R3, RZ, 0xc0, !PT ;  /* 0x000000030c037212 */ /* 0x000fe200078ec0ff */
[----:B------:R-:W-:Y:S02]  /*0c10*/  @P2 IMAD R8, R13, R11, R0 ;  /* 0x0000000b0d082224 */ /* 0x000fe400078e0200 */
[----:B------:R-:W-:Y:S02]  /*0c20*/  IMAD R9, R9, R2, R10 ;  /* 0x0000000209097224 */ /* 0x000fe400078e020a */
[----:B0-----:R-:W-:-:S02]  /*0c30*/  IMAD R0, R4, R21, R22 ;  /* 0x0000001504007224 */ /* 0x001fc400078e0216 */
[----:B------:R-:W-:Y:S02]  /*0c40*/  IMAD R8, R9, R20, R8 ;  /* 0x0000001409087224 */ /* 0x000fe400078e0208 */
[----:B------:R-:W-:Y:S02]  /*0c50*/  IMAD R3, R0, R17, R3 ;  /* 0x0000001100037224 */ /* 0x000fe400078e0203 */
[----:B------:R-:W-:-:S03]  /*0c60*/  IMAD.MOV.U32 R4, RZ, RZ, 0x1 ;  /* 0x00000001ff047424 */ /* 0x000fc600078e00ff */
[----:B------:R-:W-:Y:S02]  /*0c70*/  SEL R2, R3, R8, !P2 ;  /* 0x0000000803027207 */ /* 0x000fe40005000000 */
[----:B------:R-:W-:-:S03]  /*0c80*/  SEL R0, R8, R3, !P2 ;  /* 0x0000000308007207 */ /* 0x000fc60005000000 */
[----:B------:R0:W-:Y:S04]  /*0c90*/  STL [R1+0x78], R2 ;  /* 0x0000780201007387 */ /* 0x0001e80000100800 */
[----:B------:R0:W-:Y:S02]  /*0ca0*/  STL [R1+0x7c], R0 ;  /* 0x00007c0001007387 */ /* 0x0001e40000100800 */
.L_x_4:
[----:B------:R-:W-:-:S08]  /*0cb0*/  NOP ;  /* 0x0000000000007918 */ /* 0x000fd00000000000 */
[----:B------:R-:W1:Y:S02]  /*0cc0*/  USETMAXREG.TRY_ALLOC.CTAPOOL UP0, 0xe8 ;  /* 0x000000e8000079c8 */ /* 0x000e640008000600 */
[----:B-1----:R-:W-:-:S13]  /*0cd0*/  PLOP3.LUT P0, PT, PT, PT, UP0, 0x80, 0x0 ;  /* 0x000000000000781c */ /* 0x002fda0003f0f008 */
[----:B------:R-:W-:Y:S05]  /*0ce0*/  @!P0 BRA `(.L_x_4) ;  /* 0xfffffffc00f08947 */ /* 0x000fea000383ffff */
[----:B------:R-:W-:Y:S01]  /*0cf0*/  ULDC.64 UR4, c[0x0][0x598] ;  /* 0x0001660000047ab9 */ /* 0x000fe20000000a00 */
[----:B------:R-:W-:Y:S01]  /*0d00*/  ULDC.64 UR20, c[0x0][0x208] ;  /* 0x0000820000147ab9 */ /* 0x000fe20000000a00 */
[----:B------:R-:W-:-:S04]  /*0d10*/  ISETP.NE.U32.AND P0, PT, RZ, UR4, PT ;  /* 0x00000004ff007c0c */ /* 0x000fc8000bf05070 */
[----:B------:R-:W-:-:S13]  /*0d20*/  ISETP.NE.AND.EX P0, PT, RZ, UR5, PT, P0 ;  /* 0x00000005ff007c0c */ /* 0x000fda000bf05300 */
[----:B------:R-:W-:Y:S05]  /*0d30*/  @!P0 BRA `(.L_x_7) ;  /* 0x0000000000208947 */ /* 0x000fea0003800000 */
[----:B0-----:R-:W0:Y:S02]  /*0d40*/  LDC.64 R2, c[0x0][0x598] ;  /* 0x00016600ff027b82 */ /* 0x001e240000000a00 */
[----:B0-----:R-:W2:Y:S02]  /*0d50*/  LDG.E.64 R2, desc[UR20][R2.64] ;  /* 0x0000001402027981 */ /* 0x001ea4000c1e1b00 */
[----:B--2---:R-:W-:-:S04]  /*0d60*/  ISETP.NE.U32.AND P0, PT, R2, RZ, PT ;  /* 0x000000ff0200720c */ /* 0x004fc80003f05070 */
[----:B------:R-:W-:-:S13]  /*0d70*/  ISETP.NE.AND.EX P0, PT, R3, RZ, PT, P0 ;  /* 0x000000ff0300720c */ /* 0x000fda0003f05300 */
[----:B------:R-:W-:Y:S05]  /*0d80*/  @!P0 BRA `(.L_x_7) ;  /* 0x00000000000c8947 */ /* 0x000fea0003800000 */
[----:B------:R-:W2:Y:S02]  /*0d90*/  LD.E R2, desc[UR20][R2.64] ;  /* 0x0000001402027980 */ /* 0x000ea4000c101900 */
[----:B--2---:R-:W-:Y:S01]  /*0da0*/  R2UR UR22, R2 ;  /* 0x00000000021672ca */ /* 0x004fe200000e0000 */
[----:B------:R-:W-:-:S14]  /*0db0*/  BRA `(.L_x_8) ;  /* 0x0000000000247947 */ /* 0x000fdc0003800000 */
.L_x_7:
[----:B------:R-:W-:Y:S02]  /*0dc0*/  ULDC.64 UR4, c[0x0][0x588] ;  /* 0x0001620000047ab9 */ /* 0x000fe40000000a00 */
[----:B------:R-:W-:-:S04]  /*0dd0*/  ISETP.NE.U32.AND P0, PT, RZ, UR4, PT ;  /* 0x00000004ff007c0c */ /* 0x000fc8000bf05070 */
[----:B------:R-:W-:-:S13]  /*0de0*/  ISETP.NE.AND.EX P0, PT, RZ, UR5, PT, P0 ;  /* 0x00000005ff007c0c */ /* 0x000fda000bf05300 */
[----:B------:R-:W-:Y:S05]  /*0df0*/  @!P0 BRA `(.L_x_9) ;  /* 0x0000000000108947 */ /* 0x000fea0003800000 */
[----:B0-----:R-:W0:Y:S02]  /*0e00*/  LDC.64 R2, c[0x0][0x588] ;  /* 0x00016200ff027b82 */ /* 0x001e240000000a00 */
[----:B0-----:R-:W2:Y:S02]  /*0e10*/  LDG.E R2, desc[UR20][R2.64] ;  /* 0x0000001402027981 */ /* 0x001ea4000c1e1900 */
[----:B--2---:R-:W-:Y:S01]  /*0e20*/  R2UR UR22, R2 ;  /* 0x00000000021672ca */ /* 0x004fe200000e0000 */
[----:B------:R-:W-:-:S14]  /*0e30*/  BRA `(.L_x_8) ;  /* 0x0000000000047947 */ /* 0x000fdc0003800000 */
.L_x_9:
[----:B------:R-:W-:-:S05]  /*0e40*/  ULDC UR22, c[0x0][0x580] ;  /* 0x0001600000167ab9 */ /* 0x000fca0000000800 */
.L_x_8:
[----:B------:R-:W-:Y:S02]  /*0e50*/  ULDC.64 UR4, c[0x0][0x5a0] ;  /* 0x0001680000047ab9 */ /* 0x000fe40000000a00 */
        /* <DEDUP_REMOVED lines=11> */
.L_x_10:
        /* <DEDUP_REMOVED lines=8> */
.L_x_12:
[----:B------:R-:W-:-:S05]  /*0f90*/  ULDC UR23, c[0x0][0x584] ;  /* 0x0001610000177ab9 */ /* 0x000fca0000000800 */
.L_x_11:
[----:B------:R-:W-:-:S13]  /*0fa0*/  LOP3.LUT P0, RZ, R4, 0xff, RZ, 0xc0, !PT ;  /* 0x000000ff04ff7812 */ /* 0x000fda000780c0ff */
[----:B------:R-:W-:Y:S05]  /*0fb0*/  @!P0 EXIT ;  /* 0x000000000000894d */ /* 0x000fea0003800000 */
[----:B------:R-:W-:Y:S01]  /*0fc0*/  ULDC UR4, c[0x0][0x28c] ;  /* 0x0000a30000047ab9 */ /* 0x000fe20000000800 */
[----:B------:R-:W-:Y:S02]  /*0fd0*/  ULOP3.LUT UR25, UR13, 0x1, URZ, 0xfc, !UPT ;  /* 0x000000010d197892 */ /* 0x000fe4000f8efc3f */
[----:B------:R-:W-:-:S04]  /*0fe0*/  UIADD3 UR4, UR4, 0x7f, URZ ;  /* 0x0000007f04047890 */ /* 0x000fc8000fffe03f */
[----:B------:R-:W-:-:S04]  /*0ff0*/  USHF.R.S32.HI UR5, URZ, 0x1f, UR4 ;  /* 0x0000001f3f057899 */ /* 0x000fc80008011404 */
[----:B------:R-:W-:-:S03]  /*1000*/  ULEA.HI UR5, UR5, UR4, URZ, 0x7 ;  /* 0x0000000405057291 */ /* 0x000fc6000f8f383f */
[----:B------:R-:W-:Y:S01]  /*1010*/  UMOV UR4, URZ ;  /* 0x0000003f00047c82 */ /* 0x000fe20008000000 */
[----:B------:R-:W-:-:S03]  /*1020*/  USHF.R.S32.HI UR12, URZ, 0x7, UR5 ;  /* 0x000000073f0c7899 */ /* 0x000fc60008011405 */
[----:B------:R-:W-:-:S09]  /*1030*/  UMOV UR5, URZ ;  /* 0x0000003f00057c82 */ /* 0x000fd20008000000 */
.L_x_293:
[----:B0-----:R-:W0:Y:S01]  /*1040*/  S2R R0, SR_TID.X ;  /* 0x0000000000007919 */ /* 0x001e220000002100 */
[----:B-1----:R-:W1:Y:S01]  /*1050*/  S2UR UR11, SR_CgaCtaId ;  /* 0x00000000000b79c3 */ /* 0x002e620000008800 */
[----:B------:R-:W-:Y:S01]  /*1060*/  UMOV UR14, 0x400 ;  /* 0x00000400000e7882 */ /* 0x000fe20000000000 */
[----:B------:R-:W-:Y:S01]  /*1070*/  UMOV UR6, URZ ;  /* 0x0000003f00067c82 */ /* 0x000fe20008000000 */
[----:B------:R-:W-:Y:S01]  /*1080*/  STL [R1+0x6c], RZ ;  /* 0x00006cff01007387 */ /* 0x000fe20000100800 */
[----:B------:R-:W-:Y:S01]  /*1090*/  UMOV UR7, URZ ;  /* 0x0000003f00077c82 */ /* 0x000fe20008000000 */
[----:B------:R-:W-:Y:S01]  /*10a0*/  UMOV UR8, URZ ;  /* 0x0000003f00087c82 */ /* 0x000fe20008000000 */
[----:B------:R-:W-:Y:S01]  /*10b0*/  UMOV UR16, UR5 ;  /* 0x0000000500107c82 */ /* 0x000fe20008000000 */
[----:B------:R-:W-:Y:S01]  /*10c0*/  STL [R1+0x68], RZ ;  /* 0x000068ff01007387 */ /* 0x000fe20000100800 */
[----:B--2---:R-:W2:Y:S01]  /*10d0*/  LDC R2, c[0x0][0x28c] ;  /* 0x0000a300ff027b82 */ /* 0x004ea20000000800 */
[----:B------:R-:W-:Y:S01]  /*10e0*/  UMOV UR17, UR4 ;  /* 0x0000000400117c82 */ /* 0x000fe20008000000 */
[----:B------:R-:W-:Y:S01]  /*10f0*/  CS2R R4, SRZ ;  /* 0x0000000000047805 */ /* 0x000fe2000001ff00 */
[----:B------:R-:W-:Y:S01]  /*1100*/  STL [R1+0x64], RZ ;  /* 0x000064ff01007387 */ /* 0x000fe20000100800 */
[----:B------:R-:W-:-:S02]  /*1110*/  CS2R R6, SRZ ;  /* 0x0000000000067805 */ /* 0x000fc4000001ff00 */
[----:B------:R-:W-:Y:S02]  /*1120*/  CS2R R8, SRZ ;  /* 0x0000000000087805 */ /* 0x000fe4000001ff00 */
[----:B------:R-:W-:Y:S01]  /*1130*/  CS2R R10, SRZ ;  /* 0x00000000000a7805 */ /* 0x000fe2000001ff00 */
[----:B------:R-:W-:Y:S01]  /*1140*/  STL [R1+0x60], RZ ;  /* 0x000060ff01007387 */ /* 0x000fe20000100800 */
[----:B------:R-:W-:Y:S02]  /*1150*/  CS2R R12, SRZ ;  /* 0x00000000000c7805 */ /* 0x000fe4000001ff00 */
[----:B------:R-:W-:Y:S02]  /*1160*/  CS2R R14, SRZ ;  /* 0x00000000000e7805 */ /* 0x000fe4000001ff00 */
[----:B------:R-:W-:Y:S01]  /*1170*/  CS2R R16, SRZ ;  /* 0x0000000000107805 */ /* 0x000fe2000001ff00 */
[----:B------:R-:W-:Y:S01]  /*1180*/  STL [R1+0x5c], RZ ;  /* 0x00005cff01007387 */ /* 0x000fe20000100800 */
[----:B------:R-:W-:-:S02]  /*1190*/  CS2R R18, SRZ ;  /* 0x0000000000127805 */ /* 0x000fc4000001ff00 */
[----:B------:R-:W-:Y:S02]  /*11a0*/  CS2R R20, SRZ ;  /* 0x0000000000147805 */ /* 0x000fe4000001ff00 */
[----:B------:R-:W-:Y:S01]  /*11b0*/  CS2R R22, SRZ ;  /* 0x0000000000167805 */ /* 0x000fe2000001ff00 */
[----:B------:R-:W-:Y:S01]  /*11c0*/  STL [R1+0x58], RZ ;  /* 0x000058ff01007387 */ /* 0x000fe20000100800 */
[----:B-1----:R-:W-:Y:S01]  /*11d0*/  ULEA UR14, UR11, UR14, 0x18 ;  /* 0x0000000e0b0e7291 */ /* 0x002fe2000f8ec03f */
[----:B------:R-:W-:Y:S02]  /*11e0*/  CS2R R152, SRZ ;  /* 0x0000000000987805 */ /* 0x000fe4000001ff00 */
[----:B------:R-:W-:Y:S01]  /*11f0*/  CS2R R154, SRZ ;  /* 0x00000000009a7805 */ /* 0x000fe2000001ff00 */
[----:B------:R-:W-:Y:S01]  /*1200*/  STL [R1+0x54], RZ ;  /* 0x000054ff01007387 */ /* 0x000fe20000100800 */
[----:B------:R-:W-:Y:S02]  /*1210*/  CS2R R156, SRZ ;  /* 0x00000000009c7805 */ /* 0x000fe4000001ff00 */
[----:B------:R-:W-:-:S02]  /*1220*/  CS2R R158, SRZ ;  /* 0x00000000009e7805 */ /* 0x000fc4000001ff00 */
[----:B------:R-:W-:Y:S02]  /*1230*/  CS2R R160, SRZ ;  /* 0x0000000000a07805 */ /* 0x000fe4000001ff00 */
[----:B0-----:R-:W-:Y:S01]  /*1240*/  LOP3.LUT R0, R0, 0x80, RZ, 0xc0, !PT ;  /* 0x0000008000007812 */ /* 0x001fe200078ec0ff */
[----:B------:R-:W-:Y:S01]  /*1250*/  STL [R1+0x50], RZ ;  /* 0x000050ff01007387 */ /* 0x000fe20000100800 */
[----:B--2---:R-:W-:Y:S02]  /*1260*/  ISETP.GE.AND P0, PT, R2, 0x1, PT ;  /* 0x000000010200780c */ /* 0x004fe40003f06270 */
[----:B------:R-:W-:Y:S02]  /*1270*/  CS2R R2, SRZ ;  /* 0x0000000000027805 */ /* 0x000fe4000001ff00 */
[----:B------:R-:W-:Y:S01]  /*1280*/  SHF.R.U32.HI R0, RZ, 0x7, R0 ;  /* 0x00000007ff007819 */ /* 0x000fe20000011600 */
        /* <DEDUP_REMOVED lines=8> */
[----:B------:R-:W0:Y:S01]  /*1310*/  SHFL.IDX PT, R0, R0, RZ, 0x1f ;  /* 0x00001fff00007589 */ /* 0x000e2200000e0000 */
[----:B------:R-:W-:-:S02]  /*1320*/  CS2R R174, SRZ ;  /* 0x0000000000ae7805 */ /* 0x000fc4000001ff00 */
[----:B------:R-:W-:Y:S02]  /*1330*/  CS2R R176, SRZ ;  /* 0x0000000000b07805 */ /* 0x000fe4000001ff00 */
[----:B------:R-:W-:Y:S01]  /*1340*/  CS2R R178, SRZ ;  /* 0x0000000000b27805 */ /* 0x000fe2000001ff00 */
[----:B------:R1:W-:Y:S01]  /*1350*/  STL [R1+0x44], RZ ;  /* 0x000044ff01007387 */ /* 0x0003e20000100800 */
[----:B------:R-:W-:Y:S02]  /*1360*/  CS2R R180, SRZ ;  /* 0x0000000000b47805 */ /* 0x000fe4000001ff00 */
[----:B------:R-:W-:Y:S02]  /*1370*/  CS2R R182, SRZ ;  /* 0x0000000000b67805 */ /* 0x000fe4000001ff00 */
[----:B------:R-:W-:Y:S01]  /*1380*/  CS2R R184, SRZ ;  /* 0x0000000000b87805 */ /* 0x000fe2000001ff00 */
[----:B------:R1:W-:Y:S01]  /*1390*/  STL [R1+0x40], RZ ;  /* 0x000040ff01007387 */ /* 0x0003e20000100800 */
        /* <DEDUP_REMOVED lines=14> */
[----:B------:R-:W-:Y:S02]  /*1480*/  CS2R R208, SRZ ;  /* 0x0000000000d07805 */ /* 0x000fe4000001ff00 */
[----:B0-----:R-:W-:Y:S01]  /*1490*/  R2UR UR9, R0 ;  /* 0x00000000000972ca */ /* 0x001fe200000e0000 */
[----:B------:R1:W-:Y:S01]  /*14a0*/  STL [R1+0x30], RZ ;  /* 0x000030ff01007387 */ /* 0x0003e20000100800 */
[----:B------:R-:W-:Y:S01]  /*14b0*/  IMAD.MOV.U32 R0, RZ, RZ, RZ ;  /* 0x000000ffff007224 */ /* 0x000fe200078e00ff */
[----:B------:R-:W-:-:S02]  /*14c0*/  CS2R R210, SRZ ;  /* 0x0000000000d27805 */ /* 0x000fc4000001ff00 */
[----:B------:R-:W-:Y:S01]  /*14d0*/  CS2R R212, SRZ ;  /* 0x0000000000d47805 */ /* 0x000fe2000001ff00 */
[----:B------:R1:W-:Y:S01]  /*14e0*/  STL [R1+0x2c], RZ ;  /* 0x00002cff01007387 */ /* 0x0003e20000100800 */
[----:B------:R-:W-:Y:S02]  /*14f0*/  CS2R R214, SRZ ;  /* 0x0000000000d67805 */ /* 0x000fe4000001ff00 */
[----:B------:R-:W-:Y:S02]  /*1500*/  CS2R R216, SRZ ;  /* 0x0000000000d87805 */ /* 0x000fe4000001ff00 */
[----:B------:R-:W-:Y:S01]  /*1510*/  CS2R R218, SRZ ;  /* 0x0000000000da7805 */ /* 0x000fe2000001ff00 */
[----:B------:R1:W-:Y:S01]  /*1520*/  STL [R1+0x28], RZ ;  /* 0x000028ff01007387 */ /* 0x0003e20000100800 */
[----:B------:R-:W-:Y:S02]  /*1530*/  CS2R R220, SRZ ;  /* 0x0000000000dc7805 */ /* 0x000fe4000001ff00 */
[----:B------:R-:W-:-:S02]  /*1540*/  CS2R R222, SRZ ;  /* 0x0000000000de7805 */ /* 0x000fc4000001ff00 */
[----:B------:R-:W-:Y:S01]  /*1550*/  CS2R R224, SRZ ;  /* 0x0000000000e07805 */ /* 0x000fe2000001ff00 */
[----:B------:R1:W-:Y:S01]  /*1560*/  STL [R1+0x24], RZ ;  /* 0x000024ff01007387 */ /* 0x0003e20000100800 */
[----:B------:R-:W-:Y:S01]  /*1570*/  ULEA.HI UR10, UR9, UR9, URZ, 0x1 ;  /* 0x00000009090a7291 */ /* 0x000fe2000f8f083f */
[----:B------:R-:W-:Y:S01]  /*1580*/  CS2R R226, SRZ ;  /* 0x0000000000e27805 */ /* 0x000fe2000001ff00 */
[----:B------:R-:W-:Y:S01]  /*1590*/  IMAD.MOV.U32 R228, RZ, RZ, RZ ;  /* 0x000000ffffe47224 */ /* 0x000fe200078e00ff */
[----:B------:R1:W-:Y:S01]  /*15a0*/  STL [R1+0x20], RZ ;  /* 0x000020ff01007387 */ /* 0x0003e20000100800 */
[----:B------:R-:W-:Y:S01]  /*15b0*/  ULOP3.LUT UR10, UR10, 0x7fffe, URZ, 0xc0, !UPT ;  /* 0x0007fffe0a0a7892 */ /* 0x000fe2000f8ec03f */
[----:B------:R-:W-:Y:S02]  /*15c0*/  CS2R R24, SRZ ;  /* 0x0000000000187805 */ /* 0x000fe4000001ff00 */
[----:B------:R-:W-:Y:S01]  /*15d0*/  CS2R R26, SRZ ;  /* 0x00000000001a7805 */ /* 0x000fe2000001ff00 */
[----:B------:R1:W-:Y:S01]  /*15e0*/  STL [R1+0x1c], RZ ;  /* 0x00001cff01007387 */ /* 0x0003e20000100800 */
[----:B------:R-:W-:Y:S01]  /*15f0*/  UIADD3 UR10, UR9, -UR10, URZ ;  /* 0x8000000a090a7290 */ /* 0x000fe2000fffe03f */
[----:B------:R-:W-:-:S02]  /*1600*/  CS2R R28, SRZ ;  /* 0x00000000001c7805 */ /* 0x000fc4000001ff00 */
[----:B---34-:R-:W-:Y:S01]  /*1610*/  CS2R R30, SRZ ;  /* 0x00000000001e7805 */ /* 0x018fe2000001ff00 */
[----:B------:R1:W-:Y:S01]  /*1620*/  STL [R1+0x18], RZ ;  /* 0x000018ff01007387 */ /* 0x0003e20000100800 */
[----:B------:R-:W-:Y:S01]  /*1630*/  ULEA UR10, UR10, UR14, 0xd ;  /* 0x0000000e0a0a7291 */ /* 0x000fe2000f8e683f */
[----:B------:R-:W-:Y:S02]  /*1640*/  CS2R R32, SRZ ;  /* 0x0000000000207805 */ /* 0x000fe4000001ff00 */
[----:B------:R-:W-:Y:S01]  /*1650*/  CS2R R34, SRZ ;  /* 0x0000000000227805 */ /* 0x000fe2000001ff00 */
[----:B------:R1:W-:Y:S01]  /*1660*/  STL [R1+0x14], RZ ;  /* 0x000014ff01007387 */ /* 0x0003e20000100800 */
[----:B------:R-:W-:Y:S01]  /*1670*/  UIADD3 UR10, UR10, 0x100, URZ ;  /* 0x000001000a0a7890 */ /* 0x000fe2000fffe03f */
[----:B------:R-:W-:Y:S02]  /*1680*/  CS2R R36, SRZ ;  /* 0x0000000000247805 */ /* 0x000fe4000001ff00 */
[----:B------:R-:W-:Y:S01]  /*1690*/  CS2R R38, SRZ ;  /* 0x0000000000267805 */ /* 0x000fe2000001ff00 */
[----:B------:R1:W-:Y:S01]  /*16a0*/  STL [R1+0x10], RZ ;  /* 0x000010ff01007387 */ /* 0x0003e20000100800 */
[----:B------:R-:W-:Y:S01]  /*16b0*/  USHF.R.U32.HI UR10, URZ, 0x4, UR10 ;  /* 0x000000043f0a7899 */ /* 0x000fe2000801160a */
[----:B------:R-:W-:-:S02]  /*16c0*/  CS2R R40, SRZ ;  /* 0x0000000000287805 */ /* 0x000fc4000001ff00 */
[----:B------:R-:W-:Y:S01]  /*16d0*/  CS2R R42, SRZ ;  /* 0x00000000002a7805 */ /* 0x000fe2000001ff00 */
[----:B------:R1:W-:Y:S01]  /*16e0*/  STL [R1+0xc], RZ ;  /* 0x00000cff01007387 */ /* 0x0003e20000100800 */
[----:B------:R-:W-:Y:S01]  /*16f0*/  ULOP3.LUT UR15, UR10, 0x3fff, URZ, 0xc0, !UPT ;  /* 0x00003fff0a0f7892 */ /* 0x000fe2000f8ec03f */
        /* <DEDUP_REMOVED lines=10> */
[----:B------:R1:W-:Y:S01]  /*17a0*/  STL [R1], RZ ;  /* 0x000000ff01007387 */ /* 0x0003e20000100800 */
[----:B------:R-:W-:Y:S02]  /*17b0*/  CS2R R60, SRZ ;  /* 0x00000000003c7805 */ /* 0x000fe4000001ff00 */
[----:B------:R-:W-:Y:S02]  /*17c0*/  CS2R R62, SRZ ;  /* 0x00000000003e7805 */ /* 0x000fe4000001ff00 */
[----:B------:R-:W-:Y:S02]  /*17d0*/  CS2R R64, SRZ ;  /* 0x0000000000407805 */ /* 0x000fe4000001ff00 */
[----:B------:R-:W-:-:S02]  /*17e0*/  CS2R R66, SRZ ;  /* 0x0000000000427805 */ /* 0x000fc4000001ff00 */
[----:B------:R-:W-:Y:S02]  /*17f0*/  CS2R R68, SRZ ;  /* 0x0000000000447805 */ /* 0x000fe4000001ff00 */
[----:B------:R-:W-:Y:S02]  /*1800*/  CS2R R70, SRZ ;  /* 0x0000000000467805 */ /* 0x000fe4000001ff00 */
        /* <DEDUP_REMOVED lines=39> */
[----:B------:R-:W-:Y:S01]  /*1a80*/  CS2R R150, SRZ ;  /* 0x0000000000967805 */ /* 0x000fe2000001ff00 */
[----:B-1----:R-:W-:Y:S06]  /*1a90*/  @!P0 BRA `(.L_x_13) ;  /* 0x0000001000948947 */ /* 0x002fec0003800000 */
[----:B------:R-:W-:-:S06]  /*1aa0*/  UISETP.NE.AND UP0, UPT, UR25, 0x3, UPT ;  /* 0x000000031900788c */ /* 0x000fcc000bf05270 */
[----:B------:R-:W-:-:S13]  /*1ab0*/  PLOP3.LUT P1, PT, PT, PT, UP0, 0x80, 0x0 ;  /* 0x000000000000781c */ /* 0x000fda0003f2f008 */
[----:B------:R-:W-:Y:S05]  /*1ac0*/  @!P1 BRA `(.L_x_14) ;  /* 0x0000000000049947 */ /* 0x000fea0003800000 */
[----:B------:R-:W-:Y:S01]  /*1ad0*/  BPT.TRAP 0x1 ;  /* 0x000000040000795c */ /* 0x000fe20000300000 */
.L_x_14:
[----:B------:R-:W-:Y:S01]  /*1ae0*/  ULEA UR6, UR5, UR14, 0x3 ;  /* 0x0000000e05067291 */ /* 0x000fe2000f8e183f */
[----:B------:R-:W-:-:S05]  /*1af0*/  IMAD.U32 R0, RZ, RZ, UR4 ;  /* 0x00000004ff007e24 */ /* 0x000fca000f8e00ff */
[----:B------:R-:W-:-:S04]  /*1b00*/  SHF.L.U32 R0, R0, 0x1f, RZ ;  /* 0x0000001f00007819 */ /* 0x000fc800000006ff */
[----:B------:R0:W1:Y:S01]  /*1b10*/  SYNCS.PHASECHK.TRANS64.TRYWAIT P0, [UR6], R0 ;  /* 0x00000000ff0075a7 */ /* 0x0000620008000146 */
[----:B------:R-:W-:Y:S05]  /*1b20*/  @!P1 BRA `(.L_x_15) ;  /* 0x0000000000049947 */ /* 0x000fea0003800000 */
[----:B------:R-:W-:Y:S01]  /*1b30*/  BPT.TRAP 0x1 ;  /* 0x000000040000795c */ /* 0x000fe20000300000 */
.L_x_15:
[----:B-1----:R-:W-:Y:S05]  /*1b40*/  @P0 BRA `(.L_x_16) ;  /* 0x0000000000080947 */ /* 0x002fea0003800000 */
[----:B------:R-:W1:Y:S02]  /*1b50*/  SYNCS.PHASECHK.TRANS64.TRYWAIT P0, [UR6], R0 ;  /* 0x00000000ff0075a7 */ /* 0x000e640008000146 */
[----:B-1----:R-:W-:Y:S05]  /*1b60*/  @!P0 BRA `(.L_x_17) ;  /* 0x000000e400648947 */ /* 0x002fea0003800000 */
.L_x_16:
[----:B------:R-:W-:Y:S01]  /*1b70*/  UIADD3 UR6, UR14, 0x14100, URZ ;  /* 0x000141000e067890 */ /* 0x000fe2000fffe03f */
[----:B------:R-:W-:Y:S01]  /*1b80*/  WARPGROUP.ARRIVE ;  /* 0x00000000000079c5 */ /* 0x000fe20000000000 */
[----:B------:R-:W-:Y:S01]  /*1b90*/  ULOP3.LUT UR8, UR15, 0x10000, URZ, 0xfc, !UPT ;  /* 0x000100000f087892 */ /* 0x000fe2000f8efc3f */
[----:B------:R2:W-:Y:S01]  /*1ba0*/  STL [R1+0x6c], RZ ;  /* 0x00006cff01007387 */ /* 0x0005e20000100800 */
[----:B------:R-:W-:Y:S01]  /*1bb0*/  USHF.R.U32.HI UR6, URZ, 0x4, UR6 ;  /* 0x000000043f067899 */ /* 0x000fe20008011606 */
[----:B01----:R-:W-:Y:S01]  /*1bc0*/  IMAD.MOV.U32 R0, RZ, RZ, RZ ;  /* 0x000000ffff007224 */ /* 0x003fe200078e00ff */
[----:B------:R-:W-:Y:S01]  /*1bd0*/  UMOV UR9, 0x40000040 ;  /* 0x4000004000097882 */ /* 0x000fe20000000000 */
[----:B------:R-:W-:Y:S01]  /*1be0*/  UMOV UR11, 0x40000040 ;  /* 0x40000040000b7882 */ /* 0x000fe20000000000 */
[----:B------:R-:W-:Y:S01]  /*1bf0*/  ULOP3.LUT UR6, UR6, 0x3fff, URZ, 0xc0, !UPT ;  /* 0x00003fff06067892 */ /* 0x000fe2000f8ec03f */
[----:B------:R2:W-:Y:S01]  /*1c00*/  STL [R1+0x68], RZ ;  /* 0x000068ff01007387 */ /* 0x0005e20000100800 */
[----:B------:R-:W-:-:S02]  /*1c10*/  CS2R R2, SRZ ;  /* 0x0000000000027805 */ /* 0x000fc4000001ff00 */
[----:B------:R-:W-:Y:S01]  /*1c20*/  CS2R R4, SRZ ;  /* 0x0000000000047805 */ /* 0x000fe2000001ff00 */
[----:B------:R-:W-:Y:S01]  /*1c30*/  ULOP3.LUT UR7, UR6, 0x10000, URZ, 0xfc, !UPT ;  /* 0x0001000006077892 */ /* 0x000fe2000f8efc3f */
[----:B------:R2:W-:Y:S01]  /*1c40*/  STL [R1+0x64], RZ ;  /* 0x000064ff01007387 */ /* 0x0005e20000100800 */
[----:B------:R-:W-:Y:S01]  /*1c50*/  ULEA UR6, UR5, UR8, 0xa ;  /* 0x0000000805067291 */ /* 0x000fe2000f8e503f */
[----:B------:R-:W-:Y:S01]  /*1c60*/  CS2R R6, SRZ ;  /* 0x0000000000067805 */ /* 0x000fe2000001ff00 */
[----:B------:R-:W-:Y:S01]  /*1c70*/  ULEA UR7, UR5, UR7, 0xb ;  /* 0x0000000705077291 */ /* 0x000fe2000f8e583f */
[----:B------:R2:W-:Y:S01]  /*1c80*/  STL [R1+0x60], RZ ;  /* 0x000060ff01007387 */ /* 0x0005e20000100800 */
[----:B------:R-:W-:Y:S02]  /*1c90*/  CS2R R8, SRZ ;  /* 0x0000000000087805 */ /* 0x000fe4000001ff00 */
[----:B------:R-:W-:Y:S02]  /*1ca0*/  CS2R R10, SRZ ;  /* 0x00000000000a7805 */ /* 0x000fe4000001ff00 */
[----:B------:R-:W-:Y:S01]  /*1cb0*/  CS2R R12, SRZ ;  /* 0x00000000000c7805 */ /* 0x000fe2000001ff00 */
[----:B------:R-:W-:Y:S01]  /*1cc0*/  UMOV UR8, UR6 ;  /* 0x0000000600087c82 */ /* 0x000fe20008000000 */
[----:B------:R2:W-:Y:S01]  /*1cd0*/  STL [R1+0x5c], RZ ;  /* 0x00005cff01007387 */ /* 0x0005e20000100800 */
[----:B------:R-:W-:Y:S01]  /*1ce0*/  UMOV UR10, UR7 ;  /* 0x00000007000a7c82 */ /* 0x000fe20008000000 */
[----:B------:R-:W-:Y:S01]  /*1cf0*/  CS2R R14, SRZ ;  /* 0x00000000000e7805 */ /* 0x000fe2000001ff00 */
[----:B------:R-:W-:Y:S01]  /*1d00*/  QGMMA.64x256x32.F32.E5M2.E5M2 R24, gdesc[UR8], RZ, !UPT ;  /* 0x03e00000081879f3 */ /* 0x000fe2000c7038ff */
[----:B------:R-:W-:Y:S01]  /*1d10*/  UIADD3 UR8, UR6, 0x2, URZ ;  /* 0x0000000206087890 */ /* 0x000fe2000fffe03f */
[----:B------:R2:W-:Y:S01]  /*1d20*/  STL [R1+0x58], RZ ;  /* 0x000058ff01007387 */ /* 0x0005e20000100800 */
[----:B------:R-:W-:Y:S01]  /*1d30*/  UIADD3 UR10, UR7, 0x2, URZ ;  /* 0x00000002070a7890 */ /* 0x000fe2000fffe03f */
[----:B------:R-:W-:Y:S01]  /*1d40*/  CS2R R16, SRZ ;  /* 0x0000000000107805 */ /* 0x000fe2000001ff00 */
[----:B------:R-:W-:Y:S01]  /*1d50*/  UMOV UR9, 0x40000040 ;  /* 0x4000004000097882 */ /* 0x000fe20000000000 */
[----:B------:R-:W-:Y:S01]  /*1d60*/  UMOV UR11, 0x40000040 ;  /* 0x40000040000b7882 */ /* 0x000fe20000000000 */
        /* <DEDUP_REMOVED lines=54> */
[----:B------:R-:W-:Y:S01]  /*20d0*/  CS2R R226, SRZ ;  /* 0x0000000000e27805 */ /* 0x000fe2000001ff00 */
[----:B------:R-:W-:Y:S01]  /*20e0*/  IMAD.MOV.U32 R228, RZ, RZ, RZ ;  /* 0x000000ffffe47224 */ /* 0x000fe200078e00ff */
[----:B------:R2:W-:Y:S04]  /*20f0*/  STL [R1+0x1c], RZ ;  /* 0x00001cff01007387 */ /* 0x0005e80000100800 */
[----:B------:R2:W-:Y:S04]  /*2100*/  STL [R1+0x18], RZ ;  /* 0x000018ff01007387 */ /* 0x0005e80000100800 */
[----:B------:R2:W-:Y:S04]  /*2110*/  STL [R1+0x14], RZ ;  /* 0x000014ff01007387 */ /* 0x0005e80000100800 */
[----:B------:R2:W-:Y:S04]  /*2120*/  STL [R1+0x10], RZ ;  /* 0x000010ff01007387 */ /* 0x0005e80000100800 */
[----:B------:R2:W-:Y:S04]  /*2130*/  STL [R1+0xc], RZ ;  /* 0x00000cff01007387 */ /* 0x0005e80000100800 */
[----:B------:R2:W-:Y:S04]  /*2140*/  STL [R1+0x8], RZ ;  /* 0x000008ff01007387 */ /* 0x0005e80000100800 */
[----:B------:R2:W-:Y:S04]  /*2150*/  STL [R1+0x4], RZ ;  /* 0x000004ff01007387 */ /* 0x0005e80000100800 */
[----:B------:R2:W-:Y:S01]  /*2160*/  STL [R1], RZ ;  /* 0x000000ff01007387 */ /* 0x0005e20000100800 */
[----:B------:R-:W-:Y:S01]  /*2170*/  QGMMA.64x256x32.F32.E5M2.E5M2 R24, gdesc[UR8], R24 ;  /* 0x03e00000081879f3 */ /* 0x000fe20008703818 */
[----:B------:R-:W-:-:S02]  /*2180*/  UIADD3 UR8, UR6, 0x4, URZ ;  /* 0x0000000406087890 */ /* 0x000fc4000fffe03f */
[----:B------:R-:W-:Y:S01]  /*2190*/  UIADD3 UR10, UR7, 0x4, URZ ;  /* 0x00000004070a7890 */ /* 0x000fe2000fffe03f */
[----:B------:R-:W-:Y:S01]  /*21a0*/  UMOV UR9, 0x40000040 ;  /* 0x4000004000097882 */ /* 0x000fe20000000000 */
[----:B------:R-:W-:-:S15]  /*21b0*/  UMOV UR11, 0x40000040 ;  /* 0x40000040000b7882 */ /* 0x000fde0000000000 */
[----:B------:R-:W-:-:S08]  /*21c0*/  NOP ;  /* 0x0000000000007918 */ /* 0x000fd00000000000 */
[----:B------:R-:W-:Y:S01]  /*21d0*/  QGMMA.64x256x32.F32.E5M2.E5M2 R24, gdesc[UR8], R24 ;  /* 0x03e00000081879f3 */ /* 0x000fe20008703818 */
[----:B------:R-:W-:Y:S02]  /*21e0*/  UIADD3 UR10, UR7, 0x6, URZ ;  /* 0x00000006070a7890 */ /* 0x000fe4000fffe03f */
[----:B------:R-:W-:Y:S01]  /*21f0*/  UIADD3 UR8, UR6, 0x6, URZ ;  /* 0x0000000606087890 */ /* 0x000fe2000fffe03f */
[----:B------:R-:W-:Y:S01]  /*2200*/  ULDC UR7, c[0x0][0x50c] ;  /* 0x0001430000077ab9 */ /* 0x000fe20000000800 */
[----:B------:R-:W-:Y:S01]  /*2210*/  UMOV UR9, 0x40000040 ;  /* 0x4000004000097882 */ /* 0x000fe20000000000 */
[----:B------:R-:W-:Y:S01]  /*2220*/  UISETP.NE.AND UP0, UPT, UR7, 0x4, UPT ;  /* 0x000000040700788c */ /* 0x000fe2000bf05270 */
[----:B------:R-:W-:Y:S01]  /*2230*/  UMOV UR11, 0x40000040 ;  /* 0x40000040000b7882 */ /* 0x000fe20000000000 */
[----:B------:R-:W-:Y:S02]  /*2240*/  UMOV UR6, 0x4 ;  /* 0x0000000400067882 */ /* 0x000fe40000000000 */
[----:B------:R-:W-:-:S06]  /*2250*/  USEL UR7, URZ, 0x1, UP0 ;  /* 0x000000013f077887 */ /* 0x000fcc0008000000 */
[----:B------:R-:W-:-:S12]  /*2260*/  ISETP.NE.AND P0, PT, RZ, UR7, PT ;  /* 0x00000007ff007c0c */ /* 0x000fd8000bf05270 */
[----:B------:R-:W-:Y:S01]  /*2270*/  QGMMA.64x256x32.F32.E5M2.E5M2 R24, gdesc[UR8], R24, gsb0 ;  /* 0x03e00000081879f3 */ /* 0x000fe20008003818 */
[----:B--2---:R-:W-:Y:S05]  /*2280*/  @!P0 BRA `(.L_x_18) ;  /* 0x0000000800808947 */ /* 0x004fea0003800000 */
[----:B------:R-:W-:Y:S02]  /*2290*/  WARPGROUP.DEPBAR.LE gsb0, 0x0 ;  /* 0x00008000000079c5 */ /* 0x000fe40000010000 */
[----:B------:R-:W-:-:S01]  /*22a0*/  FADD R227, RZ, R25 ;  /* 0x00000019ffe37221 */ /* 0x000fc20000000000 */
[----:B------:R-:W-:Y:S01]  /*22b0*/  FADD R228, RZ, R24 ;  /* 0x00000018ffe47221 */ /* 0x000fe20000000000 */
[----:B------:R-:W-:-:S01]  /*22c0*/  FADD R226, RZ, R26 ;  /* 0x0000001affe27221 */ /* 0x000fc20000000000 */
[----:B------:R-:W-:Y:S01]  /*22d0*/  FADD R225, RZ, R27 ;  /* 0x0000001bffe17221 */ /* 0x000fe20000000000 */
[----:B------:R-:W-:-:S01]  /*22e0*/  FADD R224, RZ, R28 ;  /* 0x0000001cffe07221 */ /* 0x000fc20000000000 */
[----:B------:R0:W-:Y:S01]  /*22f0*/  STL [R1+0x80], R227 ;  /* 0x000080e301007387 */ /* 0x0001e20000100800 */
[----:B------:R-:W-:-:S01]  /*2300*/  FADD R223, RZ, R29 ;  /* 0x0000001dffdf7221 */ /* 0x000fc20000000000 */
[----:B------:R-:W-:Y:S01]  /*2310*/  FADD R222, RZ, R30 ;  /* 0x0000001effde7221 */ /* 0x000fe20000000000 */
[----:B------:R-:W-:-:S01]  /*2320*/  FADD R221, RZ, R31 ;  /* 0x0000001fffdd7221 */ /* 0x000fc20000000000 */
[----:B------:R-:W-:Y:S01]  /*2330*/  FADD R220, RZ, R32 ;  /* 0x00000020ffdc7221 */ /* 0x000fe20000000000 */
[----:B------:R-:W-:-:S01]  /*2340*/  FADD R219, RZ, R33 ;  /* 0x00000021ffdb7221 */ /* 0x000fc20000000000 */
[----:B------:R-:W-:Y:S01]  /*2350*/  FADD R218, RZ, R34 ;  /* 0x00000022ffda7221 */ /* 0x000fe20000000000 */
[----:B------:R-:W-:-:S01]  /*2360*/  FADD R217, RZ, R35 ;  /* 0x00000023ffd97221 */ /* 0x000fc20000000000 */
[----:B------:R-:W-:Y:S01]  /*2370*/  FADD R216, RZ, R36 ;  /* 0x00000024ffd87221 */ /* 0x000fe20000000000 */
[----:B------:R-:W-:-:S01]  /*2380*/  FADD R215, RZ, R37 ;  /* 0x00000025ffd77221 */ /* 0x000fc20000000000 */
[----:B0-----:R-:W-:Y:S01]  /*2390*/  FADD R227, RZ, R124 ;  /* 0x0000007cffe37221 */ /* 0x001fe20000000000 */
[----:B------:R-:W-:-:S01]  /*23a0*/  FADD R214, RZ, R38 ;  /* 0x00000026ffd67221 */ /* 0x000fc20000000000 */
[----:B------:R-:W-:Y:S01]  /*23b0*/  FADD R213, RZ, R39 ;  /* 0x00000027ffd57221 */ /* 0x000fe20000000000 */
[----:B------:R-:W-:-:S01]  /*23c0*/  FADD R212, RZ, R40 ;  /* 0x00000028ffd47221 */ /* 0x000fc20000000000 */
[----:B------:R-:W-:Y:S01]  /*23d0*/  FADD R211, RZ, R41 ;  /* 0x00000029ffd37221 */ /* 0x000fe20000000000 */
[----:B------:R0:W-:Y:S01]  /*23e0*/  STL [R1], R227 ;  /* 0x000000e301007387 */ /* 0x0001e20000100800 */
        /* <DEDUP_REMOVED lines=94> */
[----:B0-----:R-:W-:-:S05]  /*29d0*/  FADD R227, RZ, R131 ;  /* 0x00000083ffe37221 */ /* 0x001fca0000000000 */
[----:B------:R0:W-:Y:S02]  /*29e0*/  STL [R1+0x1c], R227 ;  /* 0x00001ce301007387 */ /* 0x0001e40000100800 */
        /* <DEDUP_REMOVED lines=39> */
[----:B------:R0:W-:Y:S04]  /*2c60*/  STL [R1+0x6c], R227 ;  /* 0x00006ce301007387 */ /* 0x0001e80000100800 */
[----:B0-----:R0:W5:Y:S01]  /*2c70*/  LDL.LU R227, [R1+0x80] ;  /* 0x0000800001e37983 */ /* 0x0011620000300800 */
[----:B------:R-:W-:-:S05]  /*2c80*/  UMOV UR6, URZ ;  /* 0x0000003f00067c82 */ /* 0x000fca0008000000 */
.L_x_18:
[----:B------:R-:W-:Y:S01]  /*2c90*/  UIADD3 UR16, UR5, 0x1, URZ ;  /* 0x0000000105107890 */ /* 0x000fe2000fffe03f */
[----:B------:R-:W-:-:S03]  /*2ca0*/  UMOV UR8, 0x1 ;  /* 0x0000000100087882 */ /* 0x000fc60000000000 */
[----:B------:R-:W-:-:S04]  /*2cb0*/  UISETP.NE.AND UP0, UPT, UR16, 0x5, UPT ;  /* 0x000000051000788c */ /* 0x000fc8000bf05270 */
[----:B------:R-:W-:Y:S02]  /*2cc0*/  USEL UR17, URZ, 0x1, UP0 ;  /* 0x000000013f117887 */ /* 0x000fe40008000000 */
[----:B------:R-:W-:Y:S02]  /*2cd0*/  USEL UR16, UR16, URZ, UP0 ;  /* 0x0000003f10107287 */ /* 0x000fe40008000000 */
[----:B------:R-:W-:-:S12]  /*2ce0*/  ULOP3.LUT UR17, UR4, UR17, URZ, 0x3c, !UPT ;  /* 0x0000001104117292 */ /* 0x000fd8000f8e3c3f */
.L_x_13:
[----:B------:R-:W-:-:S04]  /*2cf0*/  UISETP.LT.AND UP0, UPT, UR12, 0x1, UPT ;  /* 0x000000010c00788c */ /* 0x000fc8000bf01270 */
[----:B------:R-:W-:-:S04]  /*2d00*/  USEL UR9, UR12, 0x1, UP0 ;  /* 0x000000010c097887 */ /* 0x000fc80008000000 */
[----:B------:R-:W-:-:S04]  /*2d10*/  UIADD3 UR19, UR12, -UR9, URZ ;  /* 0x800000090c137290 */ /* 0x000fc8000fffe03f */
[----:B------:R-:W-:-:S06]  /*2d20*/  UISETP.GE.AND UP0, UPT, UR19, 0x1, UPT ;  /* 0x000000011300788c */ /* 0x000fcc000bf06270 */
[----:B------:R-:W-:-:S13]  /*2d30*/  PLOP3.LUT P0, PT, PT, PT, UP0, 0x80, 0x0 ;  /* 0x000000000000781c */ /* 0x000fda0003f0f008 */
[----:B------:R-:W-:Y:S05]  /*2d40*/  @!P0 BRA `(.L_x_19) ;  /* 0x0000001000b88947 */ /* 0x000fea0003800000 */
[----:B------:R-:W-:Y:S01]  /*2d50*/  UMOV UR18, UR5 ;  /* 0x0000000500127c82 */ /* 0x000fe20008000000 */
[----:B------:R-:W-:-:S05]  /*2d60*/  ULDC UR27, c[0x0][0x50c] ;  /* 0x00014300001b7ab9 */ /* 0x000fca0000000800 */
.L_x_27:
[----:B------:R-:W-:-:S06]  /*2d70*/  UISETP.NE.AND UP0, UPT, UR25, 0x3, UPT ;  /* 0x000000031900788c */ /* 0x000fcc000bf05270 */
[----:B------:R-:W-:-:S13]  /*2d80*/  PLOP3.LUT P1, PT, PT, PT, UP0, 0x80, 0x0 ;  /* 0x000000000000781c */ /* 0x000fda0003f2f008 */
[----:B-1---5:R-:W-:Y:S05]  /*2d90*/  @!P1 BRA `(.L_x_20) ;  /* 0x0000000000049947 */ /* 0x022fea0003800000 */
[----:B------:R-:W-:Y:S01]  /*2da0*/  BPT.TRAP 0x1 ;  /* 0x000000040000795c */ /* 0x000fe20000300000 */
.L_x_20:
[----:B------:R-:W1:Y:S01]  /*2db0*/  S2UR UR9, SR_CgaCtaId ;  /* 0x00000000000979c3 */ /* 0x000e620000008800 */
[----:B------:R-:W-:Y:S01]  /*2dc0*/  UMOV UR14, 0x400 ;  /* 0x00000400000e7882 */ /* 0x000fe20000000000 */
[----:B------:R-:W-:-:S05]  /*2dd0*/  IMAD.U32 R229, RZ, RZ, UR17 ;  /* 0x00000011ffe57e24 */ /* 0x000fca000f8e00ff */
[----:B------:R-:W-:Y:S01]  /*2de0*/  SHF.L.U32 R229, R229, 0x1f, RZ ;  /* 0x0000001fe5e57819 */ /* 0x000fe200000006ff */
[----:B-1----:R-:W-:-:S04]  /*2df0*/  ULEA UR14, UR9, UR14, 0x18 ;  /* 0x0000000e090e7291 */ /* 0x002fc8000f8ec03f */
[----:B------:R-:W-:-:S09]  /*2e00*/  ULEA UR9, UR16, UR14, 0x3 ;  /* 0x0000000e10097291 */ /* 0x000fd2000f8e183f */
[----:B------:R1:W2:Y:S01]  /*2e10*/  SYNCS.PHASECHK.TRANS64.TRYWAIT P0, [UR9], R229 ;  /* 0x000000e5ff0075a7 */ /* 0x0002a20008000149 */
[----:B------:R-:W-:Y:S05]  /*2e20*/  @!P1 BRA `(.L_x_21) ;  /* 0x0000000000049947 */ /* 0x000fea0003800000 */
[----:B------:R-:W-:Y:S01]  /*2e30*/  BPT.TRAP 0x1 ;  /* 0x000000040000795c */ /* 0x000fe20000300000 */
.L_x_21:
[----:B--2---:R-:W-:Y:S05]  /*2e40*/  @P0 BRA `(.L_x_22) ;  /* 0x0000000000080947 */ /* 0x004fea0003800000 */
[----:B------:R-:W2:Y:S02]  /*2e50*/  SYNCS.PHASECHK.TRANS64.TRYWAIT P0, [UR9], R229 ;  /* 0x000000e5ff0075a7 */ /* 0x000ea40008000149 */
[----:B--2---:R-:W-:Y:S05]  /*2e60*/  @!P0 BRA `(.L_x_23) ;  /* 0x000000d000bc8947 */ /* 0x004fea0003800000 */
.L_x_22:
[----:B------:R-:W-:Y:S01]  /*2e70*/  UIADD3 UR9, UR14, 0x14100, URZ ;  /* 0x000141000e097890 */ /* 0x000fe2000fffe03f */
[----:B------:R-:W-:Y:S01]  /*2e80*/  WARPGROUP.ARRIVE ;  /* 0x00000000000079c5 */ /* 0x000fe20000000000 */
[----:B------:R-:W-:Y:S02]  /*2e90*/  UISETP.NE.AND UP0, UPT, UR7, URZ, UPT ;  /* 0x0000003f0700728c */ /* 0x000fe4000bf05270 */
[----:B------:R-:W-:Y:S02]  /*2ea0*/  USHF.R.U32.HI UR9, URZ, 0x4, UR9 ;  /* 0x000000043f097899 */ /* 0x000fe40008011609 */
[----:B------:R-:W-:Y:S02]  /*2eb0*/  USEL UR8, UR8, URZ, !UP0 ;  /* 0x0000003f08087287 */ /* 0x000fe4000c000000 */
[----:B------:R-:W-:Y:S02]  /*2ec0*/  ULOP3.LUT UR9, UR9, 0x3fff, URZ, 0xc0, !UPT ;  /* 0x00003fff09097892 */ /* 0x000fe4000f8ec03f */
[----:B------:R-:W-:-:S02]  /*2ed0*/  ULOP3.LUT UR7, UR15, 0x10000, URZ, 0xfc, !UPT ;  /* 0x000100000f077892 */ /* 0x000fc4000f8efc3f */
[----:B------:R-:W-:Y:S02]  /*2ee0*/  ULOP3.LUT UR9, UR9, 0x10000, URZ, 0xfc, !UPT ;  /* 0x0001000009097892 */ /* 0x000fe4000f8efc3f */
[----:B------:R-:W-:Y:S02]  /*2ef0*/  UISETP.NE.U32.AND UP0, UPT, UR8, URZ, UPT ;  /* 0x0000003f0800728c */ /* 0x000fe4000bf05070 */
[----:B------:R-:W-:Y:S02]  /*2f00*/  ULEA UR7, UR16, UR7, 0xa ;  /* 0x0000000710077291 */ /* 0x000fe4000f8e503f */
[----:B------:R-:W-:Y:S01]  /*2f10*/  ULEA UR26, UR16, UR9, 0xb ;  /* 0x00000009101a7291 */ /* 0x000fe2000f8e583f */
[----:B------:R-:W-:Y:S02]  /*2f20*/  UMOV UR11, 0x40000040 ;  /* 0x40000040000b7882 */ /* 0x000fe40000000000 */
[----:B------:R-:W-:Y:S01]  /*2f30*/  UMOV UR9, 0x40000040 ;  /* 0x4000004000097882 */ /* 0x000fe20000000000 */
[----:B------:R-:W-:Y:S01]  /*2f40*/  UIADD3 UR6, UR6, 0x4, URZ ;  /* 0x0000000406067890 */ /* 0x000fe2000fffe03f */
[----:B------:R-:W-:-:S02]  /*2f50*/  UMOV UR8, UR7 ;  /* 0x0000000700087c82 */ /* 0x000fc40008000000 */
[----:B------:R-:W-:Y:S02]  /*2f60*/  UMOV UR10, UR26 ;  /* 0x0000001a000a7c82 */ /* 0x000fe40008000000 */
[----:B------:R-:W-:Y:S01]  /*2f70*/  QGMMA.64x256x32.F32.E5M2.E5M2 R24, gdesc[UR8], R24, UP0 ;  /* 0x03e00000081879f3 */ /* 0x000fe2000bf03818 */
[----:B------:R-:W-:Y:S02]  /*2f80*/  UIADD3 UR8, UR7, 0x2, URZ ;  /* 0x0000000207087890 */ /* 0x000fe4000fffe03f */
[----:B------:R-:W-:Y:S01]  /*2f90*/  UIADD3 UR10, UR26, 0x2, URZ ;  /* 0x000000021a0a7890 */ /* 0x000fe2000fffe03f */
[----:B------:R-:W-:Y:S01]  /*2fa0*/  UMOV UR9, 0x40000040 ;  /* 0x4000004000097882 */ /* 0x000fe20000000000 */
[----:B------:R-:W-:Y:S01]  /*2fb0*/  UMOV UR11, 0x40000040 ;  /* 0x40000040000b7882 */ /* 0x000fe20000000000 */
[----:B------:R-:W-:-:S15]  /*2fc0*/  UISETP.NE.AND UP0, UPT, UR6, UR27, UPT ;  /* 0x0000001b0600728c */ /* 0x000fde000bf05270 */
[----:B------:R-:W-:-:S07]  /*2fd0*/  NOP ;  /* 0x0000000000007918 */ /* 0x000fce0000000000 */
[----:B------:R-:W-:Y:S01]  /*2fe0*/  QGMMA.64x256x32.F32.E5M2.E5M2 R24, gdesc[UR8], R24 ;  /* 0x03e00000081879f3 */ /* 0x000fe20008703818 */
[----:B------:R-:W-:Y:S02]  /*2ff0*/  UIADD3 UR8, UR7, 0x4, URZ ;  /* 0x0000000407087890 */ /* 0x000fe4000fffe03f */
[----:B------:R-:W-:Y:S01]  /*3000*/  UIADD3 UR10, UR26, 0x4, URZ ;  /* 0x000000041a0a7890 */ /* 0x000fe2000fffe03f */
[----:B------:R-:W-:Y:S01]  /*3010*/  UMOV UR9, 0x40000040 ;  /* 0x4000004000097882 */ /* 0x000fe20000000000 */
[----:B------:R-:W-:-:S15]  /*3020*/  UMOV UR11, 0x40000040 ;  /* 0x40000040000b7882 */ /* 0x000fde0000000000 */
[----:B------:R-:W-:-:S08]  /*3030*/  NOP ;  /* 0x0000000000007918 */ /* 0x000fd00000000000 */
[----:B------:R-:W-:Y:S01]  /*3040*/  QGMMA.64x256x32.F32.E5M2.E5M2 R24, gdesc[UR8], R24 ;  /* 0x03e00000081879f3 */ /* 0x000fe20008703818 */
[----:B------:R-:W-:Y:S02]  /*3050*/  UIADD3 UR8, UR7, 0x6, URZ ;  /* 0x0000000607087890 */ /* 0x000fe4000fffe03f */
[----:B------:R-:W-:Y:S01]  /*3060*/  UIADD3 UR10, UR26, 0x6, URZ ;  /* 0x000000061a0a7890 */ /* 0x000fe2000fffe03f */
[----:B------:R-:W-:Y:S01]  /*3070*/  UMOV UR9, 0x40000040 ;  /* 0x4000004000097882 */ /* 0x000fe20000000000 */
[----:B------:R-:W-:Y:S01]  /*3080*/  UMOV UR11, 0x40000040 ;  /* 0x40000040000b7882 */ /* 0x000fe20000000000 */
[----:B------:R-:W-:-:S06]  /*3090*/  USEL UR7, URZ, 0x1, UP0 ;  /* 0x000000013f077887 */ /* 0x000fcc0008000000 */
[----:B------:R-:W-:-:S15]  /*30a0*/  ISETP.NE.AND P0, PT, RZ, UR7, PT ;  /* 0x00000007ff007c0c */ /* 0x000fde000bf05270 */
[----:B------:R-:W-:-:S01]  /*30b0*/  NOP ;  /* 0x0000000000007918 */ /* 0x000fc20000000000 */
[----:B------:R-:W-:Y:S03]  /*30c0*/  QGMMA.64x256x32.F32.E5M2.E5M2 R24, gdesc[UR8], R24, gsb0 ;  /* 0x03e00000081879f3 */ /* 0x000fe60008003818 */
[----:B------:R-:W-:Y:S02]  /*30d0*/  WARPGROUP.DEPBAR.LE gsb0, 0x1 ;  /* 0x00008000000079c5 */ /* 0x000fe40000010100 */
[----:B------:R-:W-:Y:S05]  /*30e0*/  @!P0 BRA `(.L_x_24) ;  /* 0x0000000c00708947 */ /* 0x000fea0003800000 */
[----:B------:R-:W-:Y:S02]  /*30f0*/  WARPGROUP.DEPBAR.LE gsb0, 0x0 ;  /* 0x00008000000079c5 */ /* 0x000fe40000010000 */
[----:B-----5:R-:W-:-:S01]  /*3100*/  FADD R227, R25, R227 ;  /* 0x000000e319e37221 */ /* 0x020fc20000000000 */
[----:B------:R-:W-:Y:S01]  /*3110*/  FADD R226, R26, R226 ;  /* 0x000000e21ae27221 */ /* 0x000fe20000000000 */
[----:B------:R-:W-:-:S01]  /*3120*/  FADD R225, R27, R225 ;  /* 0x000000e11be17221 */ /* 0x000fc20000000000 */
[----:B------:R-:W-:Y:S01]  /*3130*/  FADD R224, R28, R224 ;  /* 0x000000e01ce07221 */ /* 0x000fe20000000000 */
[----:B------:R-:W-:-:S01]  /*3140*/  FADD R223, R29, R223 ;  /* 0x000000df1ddf7221 */ /* 0x000fc20000000000 */
[----:B------:R2:W-:Y:S01]  /*3150*/  STL [R1+0x80], R227 ;  /* 0x000080e301007387 */ /* 0x0005e20000100800 */
[----:B------:R-:W-:-:S01]  /*3160*/  FADD R222, R30, R222 ;  /* 0x000000de1ede7221 */ /* 0x000fc20000000000 */
[----:B------:R-:W-:Y:S01]  /*3170*/  FADD R221, R31, R221 ;  /* 0x000000dd1fdd7221 */ /* 0x000fe20000000000 */
[----:B------:R-:W-:-:S01]  /*3180*/  FADD R220, R32, R220 ;  /* 0x000000dc20dc7221 */ /* 0x000fc20000000000 */
[----:B------:R-:W-:Y:S01]  /*3190*/  FADD R219, R33, R219 ;  /* 0x000000db21db7221 */ /* 0x000fe20000000000 */
[----:B------:R-:W-:-:S01]  /*31a0*/  FADD R218, R34, R218 ;  /* 0x000000da22da7221 */ /* 0x000fc20000000000 */
[----:B------:R-:W-:Y:S01]  /*31b0*/  FADD R217, R35, R217 ;  /* 0x000000d923d97221 */ /* 0x000fe20000000000 */
[----:B------:R-:W-:-:S01]  /*31c0*/  FADD R216, R36, R216 ;  /* 0x000000d824d87221 */ /* 0x000fc20000000000 */
[----:B------:R-:W-:Y:S01]  /*31d0*/  FADD R215, R37, R215 ;  /* 0x000000d725d77221 */ /* 0x000fe20000000000 */
[----:B------:R-:W-:-:S01]  /*31e0*/  FADD R214, R38, R214 ;  /* 0x000000d626d67221 */ /* 0x000fc20000000000 */
[----:B--2---:R-:W2:Y:S01]  /*31f0*/  LDL.LU R227, [R1+0x28] ;  /* 0x0000280001e37983 */ /* 0x004ea20000300800 */
[----:B------:R-:W-:-:S01]  /*3200*/  FADD R213, R39, R213 ;  /* 0x000000d527d57221 */ /* 0x000fc20000000000 */
[----:B------:R-:W-:Y:S01]  /*3210*/  FADD R212, R40, R212 ;  /* 0x000000d428d47221 */ /* 0x000fe20000000000 */
[----:B------:R-:W-:-:S01]  /*3220*/  FADD R211, R41, R211 ;  /* 0x000000d329d37221 */ /* 0x000fc20000000000 */
[----:B------:R3:W-:Y:S01]  /*3230*/  STL [R1+0x84], R226 ;  /* 0x000084e201007387 */ /* 0x0007e20000100800 */
[----:B------:R-:W-:-:S03]  /*3240*/  FADD R228, R24, R228 ;  /* 0x000000e418e47221 */ /* 0x000fc60000000000 */
[----:B---3--:R-:W3:Y:S04]  /*3250*/  LDL.LU R226, [R1+0x24] ;  /* 0x0000240001e27983 */ /* 0x008ee80000300800 */
[----:B------:R4:W-:Y:S04]  /*3260*/  STL [R1+0x88], R225 ;  /* 0x000088e101007387 */ /* 0x0009e80000100800 */
[----:B----4-:R-:W4:Y:S04]  /*3270*/  LDL.LU R225, [R1+0x20] ;  /* 0x0000200001e17983 */ /* 0x010f280000300800 */
[----:B------:R0:W-:Y:S04]  /*3280*/  STL [R1+0x8c], R224 ;  /* 0x00008ce001007387 */ /* 0x0001e80000100800 */
[----:B0-----:R-:W4:Y:S04]  /*3290*/  LDL.LU R224, [R1+0x1c] ;  /* 0x00001c0001e07983 */ /* 0x001f280000300800 */
        /* <DEDUP_REMOVED lines=13> */
[----:B0-----:R-:W4:Y:S04]  /*3370*/  LDL.LU R217, [R1] ;  /* 0x0000000001d97983 */ /* 0x001f280000300800 */
[----:B------:R-:W-:Y:S04]  /*3380*/  STL [R1+0xac], R216 ;  /* 0x0000acd801007387 */ /* 0x000fe80000100800 */
[----:B------:R-:W-:Y:S04]  /*3390*/  STL [R1+0xb0], R215 ;  /* 0x0000b0d701007387 */ /* 0x000fe80000100800 */
[----:B------:R-:W-:Y:S04]  /*33a0*/  STL [R1+0xb4], R214 ;  /* 0x0000b4d601007387 */ /* 0x000fe80000100800 */
[----:B------:R-:W-:Y:S04]  /*33b0*/  STL [R1+0xb8], R213 ;  /* 0x0000b8d501007387 */ /* 0x000fe80000100800 */
[----:B------:R-:W-:Y:S04]  /*33c0*/  STL [R1+0xbc], R212 ;  /* 0x0000bcd401007387 */ /* 0x000fe80000100800 */
[----:B------:R0:W-:Y:S01]  /*33d0*/  STL [R1+0xc0], R211 ;  /* 0x0000c0d301007387 */ /* 0x0001e20000100800 */
[----:B--2---:R-:W-:-:S01]  /*33e0*/  FADD R227, R134, R227 ;  /* 0x000000e386e37221 */ /* 0x004fc20000000000 */
[----:B---3--:R-:W-:Y:S01]  /*33f0*/  FADD R226, R133, R226 ;  /* 0x000000e285e27221 */ /* 0x008fe20000000000 */
[----:B----4-:R-:W-:-:S01]  /*3400*/  FADD R225, R132, R225 ;  /* 0x000000e184e17221 */ /* 0x010fc20000000000 */
[----:B------:R-:W-:Y:S01]  /*3410*/  FADD R224, R131, R224 ;  /* 0x000000e083e07221 */ /* 0x000fe20000000000 */
[----:B------:R-:W-:-:S01]  /*3420*/  FADD R223, R130, R223 ;  /* 0x000000df82df7221 */ /* 0x000fc20000000000 */
[----:B------:R-:W-:Y:S01]  /*3430*/  FADD R222, R129, R222 ;  /* 0x000000de81de7221 */ /* 0x000fe20000000000 */
[----:B------:R-:W-:-:S01]  /*3440*/  FADD R221, R128, R221 ;  /* 0x000000dd80dd7221 */ /* 0x000fc20000000000 */
[----:B------:R-:W-:Y:S01]  /*3450*/  FADD R220, R127, R220 ;  /* 0x000000dc7fdc7221 */ /* 0x000fe20000000000 */
[----:B------:R-:W-:-:S01]  /*3460*/  FADD R219, R126, R219 ;  /* 0x000000db7edb7221 */ /* 0x000fc20000000000 */
[----:B------:R-:W-:Y:S01]  /*3470*/  FADD R218, R125, R218 ;  /* 0x000000da7dda7221 */ /* 0x000fe20000000000 */
[----:B------:R-:W-:-:S05]  /*3480*/  FADD R217, R124, R217 ;  /* 0x000000d97cd97221 */ /* 0x000fca0000000000 */
[----:B------:R2:W-:Y:S04]  /*3490*/  STL [R1], R217 ;  /* 0x000000d901007387 */ /* 0x0005e80000100800 */
[----:B------:R3:W-:Y:S04]  /*34a0*/  STL [R1+0x4], R218 ;  /* 0x000004da01007387 */ /* 0x0007e80000100800 */
[----:B------:R4:W-:Y:S04]  /*34b0*/  STL [R1+0x8], R219 ;  /* 0x000008db01007387 */ /* 0x0009e80000100800 */
[----:B------:R1:W-:Y:S04]  /*34c0*/  STL [R1+0xc], R220 ;  /* 0x00000cdc01007387 */ /* 0x0003e80000100800 */
[----:B------:R1:W-:Y:S04]  /*34d0*/  STL [R1+0x10], R221 ;  /* 0x000010dd01007387 */ /* 0x0003e80000100800 */
[----:B------:R1:W-:Y:S04]  /*34e0*/  STL [R1+0x14], R222 ;  /* 0x000014de01007387 */ /* 0x0003e80000100800 */
[----:B------:R1:W-:Y:S04]  /*34f0*/  STL [R1+0x18], R223 ;  /* 0x000018df01007387 */ /* 0x0003e80000100800 */
[----:B------:R1:W-:Y:S04]  /*3500*/  STL [R1+0x1c], R224 ;  /* 0x00001ce001007387 */ /* 0x0003e80000100800 */
[----:B0-----:R-:W4:Y:S04]  /*3510*/  LDL.LU R211, [R1+0x2c] ;  /* 0x00002c0001d37983 */ /* 0x001f280000300800 */
[----:B------:R0:W-:Y:S04]  /*3520*/  STL [R1+0x20], R225 ;  /* 0x000020e101007387 */ /* 0x0001e80000100800 */
[----:B------:R-:W4:Y:S04]  /*3530*/  LDL.LU R212, [R1+0x30] ;  /* 0x0000300001d47983 */ /* 0x000f280000300800 */
[----:B------:R0:W-:Y:S04]  /*3540*/  STL [R1+0x24], R226 ;  /* 0x000024e201007387 */ /* 0x0001e80000100800 */
[----:B------:R-:W4:Y:S04]  /*3550*/  LDL.LU R213, [R1+0x34] ;  /* 0x0000340001d57983 */ /* 0x000f280000300800 */
[----:B------:R0:W-:Y:S04]  /*3560*/  STL [R1+0x28], R227 ;  /* 0x000028e301007387 */ /* 0x0001e80000100800 */
[----:B------:R-:W4:Y:S04]  /*3570*/  LDL.LU R214, [R1+0x38] ;  /* 0x0000380001d67983 */ /* 0x000f280000300800 */
[----:B------:R-:W4:Y:S04]  /*3580*/  LDL.LU R215, [R1+0x3c] ;  /* 0x00003c0001d77983 */ /* 0x000f280000300800 */
[----:B------:R-:W4:Y:S04]  /*3590*/  LDL.LU R216, [R1+0x40] ;  /* 0x0000400001d87983 */ /* 0x000f280000300800 */
[----:B--2---:R-:W2:Y:S04]  /*35a0*/  LDL.LU R217, [R1+0x44] ;  /* 0x0000440001d97983 */ /* 0x004ea80000300800 */
[----:B---3--:R-:W3:Y:S04]  /*35b0*/  LDL.LU R218, [R1+0x48] ;  /* 0x0000480001da7983 */ /* 0x008ee80000300800 */
[----:B----4-:R-:W4:Y:S04]  /*35c0*/  LDL.LU R219, [R1+0x4c] ;  /* 0x00004c0001db7983 */ /* 0x010f280000300800 */
[----:B-1----:R-:W4:Y:S04]  /*35d0*/  LDL.LU R220, [R1+0x50] ;  /* 0x0000500001dc7983 */ /* 0x002f280000300800 */
[----:B------:R-:W4:Y:S04]  /*35e0*/  LDL.LU R221, [R1+0x54] ;  /* 0x0000540001dd7983 */ /* 0x000f280000300800 */
[----:B------:R-:W4:Y:S04]  /*35f0*/  LDL.LU R222, [R1+0x58] ;  /* 0x0000580001de7983 */ /* 0x000f280000300800 */
[----:B------:R-:W4:Y:S04]  /*3600*/  LDL.LU R223, [R1+0x5c] ;  /* 0x00005c0001df7983 */ /* 0x000f280000300800 */
[----:B------:R-:W4:Y:S04]  /*3610*/  LDL.LU R224, [R1+0x60] ;  /* 0x0000600001e07983 */ /* 0x000f280000300800 */
[----:B0-----:R-:W4:Y:S04]  /*3620*/  LDL.LU R225, [R1+0x64] ;  /* 0x0000640001e17983 */ /* 0x001f280000300800 */
[----:B------:R-:W4:Y:S04]  /*3630*/  LDL.LU R226, [R1+0x68] ;  /* 0x0000680001e27983 */ /* 0x000f280000300800 */
[----:B------:R-:W4:Y:S01]  /*3640*/  LDL.LU R227, [R1+0x6c] ;  /* 0x00006c0001e37983 */ /* 0x000f220000300800 */
[----:B------:R-:W-:-:S05]  /*3650*/  FADD R211, R135, R211 ;  /* 0x000000d387d37221 */ /* 0x000fca0000000000 */
[----:B------:R0:W-:Y:S01]  /*3660*/  STL [R1+0x2c], R211 ;  /* 0x00002cd301007387 */ /* 0x0001e20000100800 */
[----:B------:R-:W-:-:S03]  /*3670*/  FADD R212, R136, R212 ;  /* 0x000000d488d47221 */ /* 0x000fc60000000000 */
[----:B0-----:R0:W5:Y:S01]  /*3680*/  LDL.LU R211, [R1+0xc0] ;  /* 0x0000c00001d37983 */ /* 0x0011620000300800 */
[----:B------:R-:W-:-:S03]  /*3690*/  FADD R213, R137, R213 ;  /* 0x000000d589d57221 */ /* 0x000fc60000000000 */
[----:B------:R1:W-:Y:S01]  /*36a0*/  STL [R1+0x30], R212 ;  /* 0x000030d401007387 */ /* 0x0003e20000100800 */
[----:B------:R-:W-:-:S01]  /*36b0*/  FADD R214, R138, R214 ;  /* 0x000000d68ad67221 */ /* 0x000fc20000000000 */
[----:B------:R-:W-:Y:S02]  /*36c0*/  FADD R215, R139, R215 ;  /* 0x000000d78bd77221 */ /* 0x000fe40000000000 */
[----:B-1----:R0:W5:Y:S01]  /*36d0*/  LDL.LU R212, [R1+0xbc] ;  /* 0x0000bc0001d47983 */ /* 0x0021620000300800 */
[----:B------:R-:W-:-:S03]  /*36e0*/  FADD R216, R140, R216 ;  /* 0x000000d88cd87221 */ /* 0x000fc60000000000 */
[----:B------:R1:W-:Y:S01]  /*36f0*/  STL [R1+0x34], R213 ;  /* 0x000034d501007387 */ /* 0x0003e20000100800 */
[----:B--2---:R-:W-:-:S03]  /*3700*/  FADD R217, R141, R217 ;  /* 0x000000d98dd97221 */ /* 0x004fc60000000000 */
[----:B-1----:R0:W5:Y:S01]  /*3710*/  LDL.LU R213, [R1+0xb8] ;  /* 0x0000b80001d57983 */ /* 0x0021620000300800 */
[----:B---3--:R-:W-:-:S03]  /*3720*/  FADD R218, R142, R218 ;  /* 0x000000da8eda7221 */ /* 0x008fc60000000000 */
[----:B------:R1:W-:Y:S01]  /*3730*/  STL [R1+0x38], R214 ;  /* 0x000038d601007387 */ /* 0x0003e20000100800 */
[----:B----4-:R-:W-:-:S01]  /*3740*/  FADD R219, R143, R219 ;  /* 0x000000db8fdb7221 */ /* 0x010fc20000000000 */
[----:B------:R-:W-:Y:S02]  /*3750*/  FADD R220, R144, R220 ;  /* 0x000000dc90dc7221 */ /* 0x000fe40000000000 */
[----:B-1----:R0:W5:Y:S04]  /*3760*/  LDL.LU R214, [R1+0xb4] ;  /* 0x0000b40001d67983 */ /* 0x0021680000300800 */
[----:B------:R1:W-:Y:S01]  /*3770*/  STL [R1+0x3c], R215 ;  /* 0x00003cd701007387 */ /* 0x0003e20000100800 */
[----:B------:R-:W-:-:S01]  /*3780*/  FADD R221, R145, R221 ;  /* 0x000000dd91dd7221 */ /* 0x000fc20000000000 */
[----:B------:R-:W-:-:S02]  /*3790*/  FADD R222, R146, R222 ;  /* 0x000000de92de7221 */ /* 0x000fc40000000000 */
[----:B-1----:R0:W5:Y:S04]  /*37a0*/  LDL.LU R215, [R1+0xb0] ;  /* 0x0000b00001d77983 */ /* 0x0021680000300800 */
[----:B------:R1:W-:Y:S01]  /*37b0*/  STL [R1+0x40], R216 ;  /* 0x000040d801007387 */ /* 0x0003e20000100800 */
[----:B------:R-:W-:-:S03]  /*37c0*/  FADD R223, R147, R223 ;  /* 0x000000df93df7221 */ /* 0x000fc60000000000 */
        /* <DEDUP_REMOVED lines=13> */
[----:B------:R1:W-:Y:S04]  /*38a0*/  STL [R1+0x54], R221 ;  /* 0x000054dd01007387 */ /* 0x0003e80000100800 */
        /* <DEDUP_REMOVED lines=12> */
[----:B-1----:R0:W5:Y:S01]  /*3970*/  LDL.LU R227, [R1+0x80] ;  /* 0x0000800001e37983 */ /* 0x0021620000300800 */
        /* <DEDUP_REMOVED lines=82> */
[----:B0-----:R-:W-:-:S06]  /*3ea0*/  UMOV UR6, URZ ;  /* 0x0000003f00067c82 */ /* 0x001fcc0008000000 */
.L_x_24:
[----:B------:R-:W-:Y:S05]  /*3eb0*/  @!P1 BRA `(.L_x_25) ;  /* 0x0000000000049947 */ /* 0x000fea0003800000 */
[----:B------:R-:W-:Y:S01]  /*3ec0*/  BPT.TRAP 0x1 ;  /* 0x000000040000795c */ /* 0x000fe20000300000 */
.L_x_25:
[----:B------:R-:W-:Y:S02]  /*3ed0*/  UISETP.GT.U32.AND UP0, UPT, UR13, 0x1, UPT ;  /* 0x000000010d00788c */ /* 0x000fe4000bf04070 */
[----:B------:R-:W-:-:S04]  /*3ee0*/  ULEA UR8, UR18, UR14, 0x3 ;  /* 0x0000000e12087291 */ /* 0x000fc8000f8e183f */
[----:B------:R-:W-:Y:S01]  /*3ef0*/  UIADD3 UR8, UR8, 0x28, URZ ;  /* 0x0000002808087890 */ /* 0x000fe2000fffe03f */
[----:B------:R-:W-:-:S03]  /*3f00*/  PLOP3.LUT P0, PT, PT, PT, UP0, 0x80, 0x0 ;  /* 0x000000000000781c */ /* 0x000fc60003f0f008 */
[----:B------:R-:W-:-:S09]  /*3f10*/  UPRMT UR8, URZ, 0x654, UR8 ;  /* 0x000006543f087896 */ /* 0x000fd20008000008 */
[----:B------:R-:W-:Y:S01]  /*3f20*/  SYNCS.ARRIVE.TRANS64.RED.A1T0 RZ, [UR8], RZ ;  /* 0x000000ffffff79a7 */ /* 0x000fe20008100408 */
[----:B------:R-:W-:Y:S05]  /*3f30*/  @P0 BRA `(.L_x_26) ;  /* 0x0000000000040947 */ /* 0x000fea0003800000 */
[----:B------:R-:W-:Y:S01]  /*3f40*/  BPT.TRAP 0x1 ;  /* 0x000000040000795c */ /* 0x000fe20000300000 */
.L_x_26:
[----:B------:R-:W-:Y:S02]  /*3f50*/  UISETP.GT.AND UP2, UPT, UR19, 0x1, UPT ;  /* 0x000000011300788c */ /* 0x000fe4000bf44270 */
[----:B------:R-:W-:Y:S02]  /*3f60*/  UIADD3 UR16, UR16, 0x1, URZ ;  /* 0x0000000110107890 */ /* 0x000fe4000fffe03f */
[----:B------:R-:W-:Y:S02]  /*3f70*/  UIADD3 UR18, UR18, 0x1, URZ ;  /* 0x0000000112127890 */ /* 0x000fe4000fffe03f */
[----:B------:R-:W-:Y:S01]  /*3f80*/  PLOP3.LUT P0, PT, PT, PT, UP2, 0x80, 0x0 ;  /* 0x000000000000781c */ /* 0x000fe20003f0f028 */
[----:B------:R-:W-:Y:S02]  /*3f90*/  UISETP.NE.AND UP0, UPT, UR16, 0x5, UPT ;  /* 0x000000051000788c */ /* 0x000fe4000bf05270 */
[----:B------:R-:W-:Y:S02]  /*3fa0*/  UIADD3 UR9, UR19, -0x1, URZ ;  /* 0xffffffff13097890 */ /* 0x000fe4000fffe03f */
[----:B------:R-:W-:-:S02]  /*3fb0*/  USEL UR8, URZ, 0x1, UP0 ;  /* 0x000000013f087887 */ /* 0x000fc40008000000 */
[----:B------:R-:W-:Y:S02]  /*3fc0*/  UISETP.NE.AND UP1, UPT, UR18, 0x5, UPT ;  /* 0x000000051200788c */ /* 0x000fe4000bf25270 */
[----:B------:R-:W-:Y:S02]  /*3fd0*/  ULOP3.LUT UR17, UR17, UR8, URZ, 0x3c, !UPT ;  /* 0x0000000811117292 */ /* 0x000fe4000f8e3c3f */
[----:B------:R-:W-:Y:S02]  /*3fe0*/  USEL UR16, UR16, URZ, UP0 ;  /* 0x0000003f10107287 */ /* 0x000fe40008000000 */
[----:B------:R-:W-:Y:S01]  /*3ff0*/  USEL UR18, UR18, URZ, UP1 ;  /* 0x0000003f12127287 */ /* 0x000fe20008800000 */
[----:B------:R-:W-:Y:S01]  /*4000*/  UMOV UR8, 0x1 ;  /* 0x0000000100087882 */ /* 0x000fe20000000000 */
[----:B------:R-:W-:Y:S01]  /*4010*/  UMOV UR19, UR9 ;  /* 0x0000000900137c82 */ /* 0x000fe20008000000 */
[----:B------:R-:W-:Y:S09]  /*4020*/  @P0 BRA `(.L_x_27) ;  /* 0xffffffec00500947 */ /* 0x000ff2000383ffff */
.L_x_19:
[----:B------:R-:W-:-:S04]  /*4030*/  UISETP.NE.AND UP0, UPT, UR6, URZ, UPT ;  /* 0x0000003f0600728c */ /* 0x000fc8000bf05270 */
[----:B------:R-:W-:-:S06]  /*4040*/  USEL UR6, URZ, 0x1, !UP0 ;  /* 0x000000013f067887 */ /* 0x000fcc000c000000 */
[----:B------:R-:W-:-:S13]  /*4050*/  ISETP.NE.AND P0, PT, RZ, UR6, PT ;  /* 0x00000006ff007c0c */ /* 0x000fda000bf05270 */
[----:B------:R-:W-:Y:S05]  /*4060*/  @!P0 BRA `(.L_x_28) ;  /* 0x0000000c00c48947 */ /* 0x000fea0003800000 */
[----:B------:R-:W-:Y:S02]  /*4070*/  WARPGROUP.DEPBAR.LE gsb0, 0x0 ;  /* 0x00008000000079c5 */ /* 0x000fe40000010000 */
[----:B-----5:R-:W-:Y:S01]  /*4080*/  FADD R227, R25, R227 ;  /* 0x000000e319e37221 */ /* 0x020fe20000000000 */
[----:B------:R-:W-:-:S04]  /*4090*/  FADD R228, R24, R228 ;  /* 0x000000e418e47221 */ /* 0x000fc80000000000 */
[----:B------:R2:W-:Y:S04]  /*40a0*/  STL [R1+0x80], R227 ;  /* 0x000080e301007387 */ /* 0x0005e80000100800 */
[----:B--2---:R-:W2:Y:S04]  /*40b0*/  LDL.LU R227, [R1+0x6c] ;  /* 0x00006c0001e37983 */ /* 0x004ea80000300800 */
[----:B--2---:R2:W-:Y:S04]  /*40c0*/  STL [R1+0x84], R227 ;  /* 0x000084e301007387 */ /* 0x0045e80000100800 */
        /* <DEDUP_REMOVED lines=52> */
[----:B--2---:R-:W2:Y:S01]  /*4410*/  LDL.LU R227, [R1] ;  /* 0x0000000001e37983 */ /* 0x004ea20000300800 */
[----:B------:R-:W-:Y:S01]  /*4420*/  FADD R226, R26, R226 ;  /* 0x000000e21ae27221 */ /* 0x000fe20000000000 */
        /* <DEDUP_REMOVED lines=97> */
[----:B--2---:R-:W-:-:S05]  /*4a40*/  FADD R227, R124, R227 ;  /* 0x000000e37ce37221 */ /* 0x004fca0000000000 */
[----:B------:R2:W-:Y:S04]  /*4a50*/  STL [R1], R227 ;  /* 0x000000e301007387 */ /* 0x0005e80000100800 */
[----:B--2---:R-:W2:Y:S02]  /*4a60*/  LDL.LU R227, [R1+0xec] ;  /* 0x0000ec0001e37983 */ /* 0x004ea40000300800 */
[----:B--2---:R-:W-:-:S05]  /*4a70*/  FADD R227, R125, R227 ;  /* 0x000000e37de37221 */ /* 0x004fca0000000000 */
[----:B------:R2:W-:Y:S04]  /*4a80*/  STL [R1+0x4], R227 ;  /* 0x000004e301007387 */ /* 0x0005e80000100800 */
        /* <DEDUP_REMOVED lines=78> */
[----:B--2---:R2:W5:Y:S02]  /*4f70*/  LDL.LU R227, [R1+0x80] ;  /* 0x0000800001e37983 */ /* 0x0045640000300800 */
.L_x_28:
[----:B------:R-:W-:Y:S02]  /*4f80*/  WARPGROUP.DEPBAR.LE gsb0, 0x0 ;  /* 0x00008000000079c5 */ /* 0x000fe40000010000 */
[----:B------:R-:W3:Y:S02]  /*4f90*/  LDC R24, c[0x0][0x28c] ;  /* 0x0000a300ff187b82 */ /* 0x000ee40000000800 */
[----:B---3--:R-:W-:-:S13]  /*4fa0*/  ISETP.GE.AND P0, PT, R24, 0x1, PT ;  /* 0x000000011800780c */ /* 0x008fda0003f06270 */
[----:B------:R-:W-:Y:S05]  /*4fb0*/  @!P0 BRA `(.L_x_29) ;  /* 0x0000000000488947 */ /* 0x000fea0003800000 */
[----:B------:R-:W-:-:S06]  /*4fc0*/  UISETP.NE.AND UP0, UPT, UR25, 0x3, UPT ;  /* 0x000000031900788c */ /* 0x000fcc000bf05270 */
[----:B------:R-:W-:-:S13]  /*4fd0*/  PLOP3.LUT P0, PT, PT, PT, UP0, 0x80, 0x0 ;  /* 0x000000000000781c */ /* 0x000fda0003f0f008 */
[----:B------:R-:W-:Y:S05]  /*4fe0*/  @!P0 BRA `(.L_x_30) ;  /* 0x0000000000048947 */ /* 0x000fea0003800000 */
[----:B------:R-:W-:Y:S01]  /*4ff0*/  BPT.TRAP 0x1 ;  /* 0x000000040000795c */ /* 0x000fe20000300000 */
.L_x_30:
[----:B------:R-:W-:-:S04]  /*5000*/  UISETP.LT.AND UP0, UPT, UR12, 0x1, UPT ;  /* 0x000000010c00788c */ /* 0x000fc8000bf01270 */
[----:B------:R-:W-:Y:S02]  /*5010*/  USEL UR8, UR12, 0x1, UP0 ;  /* 0x000000010c087887 */ /* 0x000fe40008000000 */
[----:B------:R-:W-:Y:S02]  /*5020*/  UISETP.GT.U32.AND UP0, UPT, UR13, 0x1, UPT ;  /* 0x000000010d00788c */ /* 0x000fe4000bf04070 */
[----:B------:R-:W-:-:S04]  /*5030*/  UIADD3 UR8, UR5, UR12, -UR8 ;  /* 0x0000000c05087290 */ /* 0x000fc8000fffe808 */
[----:B------:R-:W-:Y:S01]  /*5040*/  UIMAD.WIDE.U32 UR6, UR8, -0x33333333, URZ ;  /* 0xcccccccd080678a5 */ /* 0x000fe2000f8e003f */
[----:B------:R-:W-:-:S03]  /*5050*/  PLOP3.LUT P0, PT, PT, PT, UP0, 0x80, 0x0 ;  /* 0x000000000000781c */ /* 0x000fc60003f0f008 */
[----:B------:R-:W-:-:S04]  /*5060*/  USHF.R.U32.HI UR6, URZ, 0x2, UR7 ;  /* 0x000000023f067899 */ /* 0x000fc80008011607 */
[----:B------:R-:W-:-:S04]  /*5070*/  UIMAD UR8, UR6, -0x5, UR8 ;  /* 0xfffffffb060878a4 */ /* 0x000fc8000f8e0208 */
[----:B------:R-:W-:-:S04]  /*5080*/  ULEA UR8, UR8, UR14, 0x3 ;  /* 0x0000000e08087291 */ /* 0x000fc8000f8e183f */
[----:B------:R-:W-:-:S04]  /*5090*/  UIADD3 UR8, UR8, 0x28, URZ ;  /* 0x0000002808087890 */ /* 0x000fc8000fffe03f */
[----:B------:R-:W-:-:S09]  /*50a0*/  UPRMT UR8, URZ, 0x654, UR8 ;  /* 0x000006543f087896 */ /* 0x000fd20008000008 */
[----:B------:R-:W-:Y:S01]  /*50b0*/  SYNCS.ARRIVE.TRANS64.RED.A1T0 RZ, [UR8], RZ ;  /* 0x000000ffffff79a7 */ /* 0x000fe20008100408 */
[----:B------:R-:W-:Y:S05]  /*50c0*/  @P0 BRA `(.L_x_29) ;  /* 0x0000000000040947 */ /* 0x000fea0003800000 */
[----:B------:R-:W-:Y:S01]  /*50d0*/  BPT.TRAP 0x1 ;  /* 0x000000040000795c */ /* 0x000fe20000300000 */
.L_x_29:
[----:B------:R3:W-:Y:S01]  /*50e0*/  STL [R1+0x88], R3 ;  /* 0x0000880301007387 */ /* 0x0007e20000100800 */
[----:B------:R-:W4:Y:S01]  /*50f0*/  LDC R28, c[0x0][0x288] ;  /* 0x0000a200ff1c7b82 */ /* 0x000f220000000800 */
[----:B------:R-:W-:Y:S02]  /*5100*/  UIADD3 UR9, UR12, UR5, URZ ;  /* 0x000000050c097290 */ /* 0x000fe4000fffe03f */
[----:B------:R0:W-:Y:S01]  /*5110*/  STL [R1+0x84], R2 ;  /* 0x0000840201007387 */ /* 0x0001e20000100800 */
[----:B------:R-:W-:Y:S01]  /*5120*/  USHF.R.S32.HI UR10, URZ, 0x1f, UR24 ;  /* 0x0000001f3f0a7899 */ /* 0x000fe20008011418 */
[----:B------:R-:W-:Y:S01]  /*5130*/  ULDC.64 UR14, c[0x0][0x5d0] ;  /* 0x00017400000e7ab9 */ /* 0x000fe20000000a00 */
[----:B------:R-:W-:Y:S01]  /*5140*/  ULDC UR11, c[0x0][0x284] ;  /* 0x0000a100000b7ab9 */ /* 0x000fe20000000800 */
[----:B---3--:R-:W3:Y:S01]  /*5150*/  S2R R3, SR_TID.X ;  /* 0x0000000000037919 */ /* 0x008ee20000002100 */
[----:B0-----:R-:W2:Y:S04]  /*5160*/  LDL.LU R2, [R1+0x78] ;  /* 0x0000780001027983 */ /* 0x001ea80000300800 */
[----:B-----5:R0:W-:Y:S04]  /*5170*/  STL [R1+0x80], R0 ;  /* 0x0000800001007387 */ /* 0x0201e80000100800 */
[----:B0-----:R-:W2:Y:S01]  /*5180*/  LDL.LU R0, [R1+0x7c] ;  /* 0x00007c0001007983 */ /* 0x001ea20000300800 */
[----:B------:R-:W-:-:S02]  /*5190*/  UISETP.GT.U32.AND UP0, UPT, UR9, 0x4, UPT ;  /* 0x000000040900788c */ /* 0x000fc4000bf04070 */
[----:B------:R-:W-:Y:S01]  /*51a0*/  UISETP.GE.U32.AND UP1, UPT, UR12, 0x5, UPT ;  /* 0x000000050c00788c */ /* 0x000fe2000bf26070 */
[--C-:B---3--:R-:W-:Y:S02]  /*51b0*/  SHF.R.U32.HI R24, RZ, 0x2, R3.reuse ;  /* 0x00000002ff187819 */ /* 0x108fe40000011603 */
[----:B------:R-:W-:Y:S02]  /*51c0*/  LOP3.LUT R26, R3, 0x60, RZ, 0xc0, !PT ;  /* 0x00000060031a7812 */ /* 0x000fe400078ec0ff */
[----:B------:R-:W-:Y:S02]  /*51d0*/  SHF.R.U32.HI R27, RZ, 0x7, R3 ;  /* 0x00000007ff1b7819 */ /* 0x000fe40000011603 */
[----:B------:R-:W-:Y:S02]  /*51e0*/  LOP3.LUT R25, R24, 0x7, RZ, 0xc0, !PT ;  /* 0x0000000718197812 */ /* 0x000fe400078ec0ff */
[----:B------:R-:W-:Y:S02]  /*51f0*/  SHF.R.U32.HI R26, RZ, 0x1, R26 ;  /* 0x00000001ff1a7819 */ /* 0x000fe4000001161a */
[----:B------:R-:W-:-:S02]  /*5200*/  LOP3.LUT R24, R27, 0x1, RZ, 0xc0, !PT ;  /* 0x000000011b187812 */ /* 0x000fc400078ec0ff */
[----:B------:R-:W-:-:S03]  /*5210*/  IADD3 R29, RZ, -R26, -R25 ;  /* 0x8000001aff1d7210 */ /* 0x000fc60007ffe819 */
[C---:B------:R-:W-:Y:S02]  /*5220*/  IMAD.SHL.U32 R30, R24.reuse, 0x40, RZ ;  /* 0x00000040181e7824 */ /* 0x040fe400078e00ff */
[----:B------:R-:W-:Y:S02]  /*5230*/  IMAD R29, R24, -0x40, R29 ;  /* 0xffffffc0181d7824 */ /* 0x000fe400078e021d */
[----:B------:R-:W-:Y:S01]  /*5240*/  IMAD.SHL.U32 R24, R3, 0x2, RZ ;  /* 0x0000000203187824 */ /* 0x000fe200078e00ff */
[----:B------:R-:W-:-:S04]  /*5250*/  LOP3.LUT R27, R30, 0x40, R25, 0xe2, !PT ;  /* 0x000000401e1b7812 */ /* 0x000fc800078ee219 */
[----:B------:R-:W-:Y:S02]  /*5260*/  LOP3.LUT R30, R24, 0x6, RZ, 0xc0, !PT ;  /* 0x00000006181e7812 */ /* 0x000fe400078ec0ff */
[----:B------:R-:W-:Y:S02]  /*5270*/  LOP3.LUT R24, R3, 0x3, RZ, 0xc0, !PT ;  /* 0x0000000303187812 */ /* 0x000fe400078ec0ff */
[----:B------:R0:W5:Y:S01]  /*5280*/  LDL.LU R3, [R1+0x88] ;  /* 0x0000880001037983 */ /* 0x0001620000300800 */
[----:B------:R-:W-:Y:S02]  /*5290*/  UIMAD.WIDE.U32 UR6, UR9, -0x33333333, URZ ;  /* 0xcccccccd090678a5 */ /* 0x000fe4000f8e003f */
[----:B----4-:R-:W-:Y:S02]  /*52a0*/  IMAD R34, R24, -0x2, R28 ;  /* 0xfffffffe18227824 */ /* 0x010fe400078e021c */
[----:B--2---:R-:W-:Y:S01]  /*52b0*/  IMAD.SHL.U32 R35, R2, 0x100, RZ ;  /* 0x0000010002237824 */ /* 0x004fe200078e00ff */
[----:B------:R-:W-:-:S02]  /*52c0*/  PRMT R30, R30, 0x6540, R2 ;  /* 0x000065401e1e7816 */ /* 0x000fc40000000002 */
[----:B------:R0:W5:Y:S01]  /*52d0*/  LDL.LU R2, [R1+0x84] ;  /* 0x0000840001027983 */ /* 0x0001620000300800 */
[----:B------:R-:W-:Y:S01]  /*52e0*/  UIMAD UR5, UR10, UR14, URZ ;  /* 0x0000000e0a0572a4 */ /* 0x000fe2000f8e023f */
[----:B------:R-:W-:Y:S01]  /*52f0*/  ISETP.GE.AND P0, PT, R35, R28, PT ;  /* 0x0000001c2300720c */ /* 0x000fe20003f06270 */
[----:B------:R-:W-:Y:S01]  /*5300*/  UISETP.LT.U32.AND UP0, UPT, UR12, 0x5, UP0 ;  /* 0x000000050c00788c */ /* 0x000fe20008701070 */
[----:B------:R-:W-:Y:S01]  /*5310*/  SHF.R.S32.HI R31, RZ, 0x1f, R30 ;  /* 0x0000001fff1f7819 */ /* 0x000fe2000001141e */
[----:B------:R-:W-:Y:S01]  /*5320*/  UIMAD UR8, UR24, UR15, UR5 ;  /* 0x0000000f180872a4 */ /* 0x000fe2000f8e0205 */
[----:B------:R-:W-:Y:S01]  /*5330*/  IMAD.U32 R25, RZ, RZ, UR14 ;  /* 0x0000000eff197e24 */ /* 0x000fe2000f8e00ff */
[----:B------:R-:W-:Y:S02]  /*5340*/  USEL UR5, URZ, 0x1, !UP0 ;  /* 0x000000013f057887 */ /* 0x000fe4000c000000 */
[----:B------:R-:W-:Y:S01]  /*5350*/  USHF.R.U32.HI UR6, URZ, 0x2, UR7 ;  /* 0x000000023f067899 */ /* 0x000fe20008011607 */
[----:B------:R-:W-:-:S02]  /*5360*/  IMAD.SHL.U32 R28, R0, 0x80, RZ ;  /* 0x00000080001c7824 */ /* 0x000fc400078e00ff */
[----:B------:R-:W-:Y:S02]  /*5370*/  IMAD.WIDE R32, R0, 0x80, RZ ;  /* 0x0000008000207825 */ /* 0x000fe400078e02ff */
[----:B------:R0:W5:Y:S01]  /*5380*/  LDL.LU R0, [R1+0x80] ;  /* 0x0000800001007983 */ /* 0x0001620000300800 */
[C---:B------:R-:W-:Y:S01]  /*5390*/  ISETP.GE.OR P0, PT, R28.reuse, UR11, P0 ;  /* 0x0000000b1c007c0c */ /* 0x040fe20008706670 */
[----:B------:R-:W-:Y:S01]  /*53a0*/  ULOP3.LUT UR4, UR4, UR5, URZ, 0x3c, !UPT ;  /* 0x0000000504047292 */ /* 0x000fe2000f8e3c3f */
[----:B------:R-:W-:Y:S01]  /*53b0*/  IMAD.WIDE.U32 R24, R25, UR24, R30 ;  /* 0x0000001819187c25 */ /* 0x000fe2000f8e001e */
[----:B------:R-:W-:Y:S01]  /*53c0*/  UIMAD UR5, UR6, -0x5, UR9 ;  /* 0xfffffffb060578a4 */ /* 0x000fe2000f8e0209 */
[----:B------:R-:W-:Y:S01]  /*53d0*/  IADD3 R38, -R28, UR11, R29 ;  /* 0x0000000b1c267c10 */ /* 0x000fe2000fffe11d */
[----:B------:R-:W-:Y:S01]  /*53e0*/  @UP1 ULOP3.LUT UR4, UR4, 0x1, UR6, 0x78, !UPT ;  /* 0x0000000104041892 */ /* 0x000fe2000f8e7806 */
[----:B------:R-:W-:Y:S01]  /*53f0*/  VIADD R25, R25, UR8 ;  /* 0x0000000819197c36 */ /* 0x000fe20008000000 */
[----:B------:R-:W-:Y:S01]  /*5400*/  LOP3.LUT R39, R32, R27, R26, 0xfe, !PT ;  /* 0x0000001b20277212 */ /* 0x000fe200078efe1a */
[----:B------:R-:W-:-:S02]  /*5410*/  IMAD.IADD R35, R34, 0x1, -R35 ;  /* 0x0000000122237824 */ /* 0x000fc400078e0a23 */
[----:B------:R-:W-:-:S03]  /*5420*/  IMAD.MOV.U32 R34, RZ, RZ, -0x1 ;  /* 0xffffffffff227424 */ /* 0x000fc600078e00ff */
[----:B0-----:R-:W-:Y:S05]  /*5430*/  @P0 BRA `(.L_x_31) ;  /* 0x0000008c00880947 */ /* 0x001fea0003800000 */
[----:B------:R-:W0:Y:S01]  /*5440*/  LDC.64 R28, c[0x0][0x5c8] ;  /* 0x00017200ff1c7b82 */ /* 0x000e220000000a00 */
[----:B------:R-:W-:Y:S01]  /*5450*/  ULDC.64 UR6, c[0x0][0x5c0] ;  /* 0x0001700000067ab9 */ /* 0x000fe20000000a00 */
[----:B------:R-:W-:Y:S01]  /*5460*/  BSSY B0, `(.L_x_31) ;  /* 0x00008df000007945 */ /* 0x000fe20003800000 */
[-C--:B0-----:R-:W-:Y:S02]  /*5470*/  IMAD R26, R33, R28.reuse, RZ ;  /* 0x0000001c211a7224 */ /* 0x081fe400078e02ff */
[----:B------:R-:W-:-:S04]  /*5480*/  IMAD.WIDE.U32 R24, R39, R28, R24 ;  /* 0x0000001c27187225 */ /* 0x000fc800078e0018 */
[----:B------:R-:W-:Y:S01]  /*5490*/  IMAD R27, R39, R29, R26 ;  /* 0x0000001d271b7224 */ /* 0x000fe200078e021a */
[----:B------:R-:W-:Y:S02]  /*54a0*/  LEA R26, P0, R28, R24, 0x3 ;  /* 0x000000181c1a7211 */ /* 0x000fe400078018ff */
[----:B------:R-:W-:Y:S01]  /*54b0*/  IADD3 R24, P1, R24, UR6, RZ ;  /* 0x0000000618187c10 */ /* 0x000fe2000ff3e0ff */
[----:B------:R-:W-:Y:S01]  /*54c0*/  IMAD.IADD R27, R25, 0x1, R27 ;  /* 0x00000001191b7824 */ /* 0x000fe200078e021b */
[----:B------:R-:W-:-:S04]  /*54d0*/  IADD3 R26, P3, R26, UR6, RZ ;  /* 0x000000061a1a7c10 */ /* 0x000fc8000ff7e0ff */
[----:B------:R-:W-:Y:S02]  /*54e0*/  LEA.HI.X R28, R28, R27, R29, 0x3, P0 ;  /* 0x0000001b1c1c7211 */ /* 0x000fe400000f1c1d */
[----:B------:R-:W-:Y:S02]  /*54f0*/  FSETP.NEU.AND P0, PT, RZ, UR23, PT ;  /* 0x00000017ff007c0b */ /* 0x000fe4000bf0d000 */
[----:B------:R-:W-:Y:S02]  /*5500*/  IADD3.X R25, R27, UR7, RZ, P1, !PT ;  /* 0x000000071b197c10 */ /* 0x000fe40008ffe4ff */
[----:B------:R-:W-:-:S09]  /*5510*/  IADD3.X R27, R28, UR7, RZ, P3, !PT ;  /* 0x000000071c1b7c10 */ /* 0x000fd20009ffe4ff */
[----:B------:R-:W-:Y:S05]  /*5520*/  @!P0 BRA `(.L_x_32) ;  /* 0x0000006800d08947 */ /* 0x000fea0003800000 */
[----:B------:R-:W-:Y:S01]  /*5530*/  ULDC.64 UR8, c[0x0][0x5b8] ;  /* 0x00016e0000087ab9 */ /* 0x000fe20000000a00 */
[----:B------:R-:W-:Y:S01]  /*5540*/  ISETP.GE.AND P0, PT, R38, 0x1, PT ;  /* 0x000000012600780c */ /* 0x000fe20003f06270 */
[----:B------:R-:W-:Y:S02]  /*5550*/  UIMAD UR6, UR10, UR8, URZ ;  /* 0x000000080a0672a4 */ /* 0x000fe4000f8e023f */
[----:B------:R-:W-:Y:S01]  /*5560*/  IMAD.U32 R29, RZ, RZ, UR8 ;  /* 0x00000008ff1d7e24 */ /* 0x000fe2000f8e00ff */
[----:B------:R-:W-:Y:S01]  /*5570*/  BSSY B1, `(.L_x_33) ;  /* 0x000000f000017945 */ /* 0x000fe20003800000 */
[----:B------:R-:W-:Y:S01]  /*5580*/  ISETP.LT.OR P4, PT, R35, 0x1, !P0 ;  /* 0x000000012300780c */ /* 0x000fe20004781670 */
[----:B------:R-:W-:Y:S02]  /*5590*/  UIMAD UR6, UR24, UR9, UR6 ;  /* 0x00000009180672a4 */ /* 0x000fe4000f8e0206 */
[----:B------:R-:W-:Y:S01]  /*55a0*/  IMAD.WIDE.U32 R30, R29, UR24, R30 ;  /* 0x000000181d1e7c25 */ /* 0x000fe2000f8e001e */
[----:B------:R-:W-:-:S03]  /*55b0*/  ULDC.64 UR8, c[0x0][0x5a8] ;  /* 0x00016a0000087ab9 */ /* 0x000fc60000000a00 */
[----:B------:R-:W-:Y:S01]  /*55c0*/  VIADD R31, R31, UR6 ;  /* 0x000000061f1f7c36 */ /* 0x000fe20008000000 */
[----:B------:R-:W-:Y:S02]  /*55d0*/  ULDC.64 UR6, c[0x0][0x5b0] ;  /* 0x00016c0000067ab9 */ /* 0x000fe40000000a00 */
[----:B------:R-:W-:Y:S02]  /*55e0*/  IMAD R36, R33, UR6, RZ ;  /* 0x0000000621247c24 */ /* 0x000fe4000f8e02ff */
[----:B------:R-:W-:-:S04]  /*55f0*/  IMAD.WIDE.U32 R28, R39, UR6, R30 ;  /* 0x00000006271c7c25 */ /* 0x000fc8000f8e001e */
[--C-:B------:R-:W-:Y:S01]  /*5600*/  IMAD R37, R39, UR7, R36.reuse ;  /* 0x0000000727257c24 */ /* 0x100fe2000f8e0224 */
[----:B------:R-:W-:Y:S02]  /*5610*/  IADD3 R28, P1, R28, UR8, RZ ;  /* 0x000000081c1c7c10 */ /* 0x000fe4000ff3e0ff */
[----:B------:R-:W-:Y:S02]  /*5620*/  PRMT R36, RZ, 0x7610, R36 ;  /* 0x00007610ff247816 */ /* 0x000fe40000000024 */
[----:B------:R-:W-:Y:S01]  /*5630*/  IADD3.X R29, R29, UR9, R37, P1, !PT ;  /* 0x000000091d1d7c10 */ /* 0x000fe20008ffe425 */
[----:B------:R-:W-:Y:S08]  /*5640*/  @P4 BRA `(.L_x_34) ;  /* 0x0000000000044947 */ /* 0x000ff00003800000 */
[----:B------:R0:W5:Y:S02]  /*5650*/  LDG.E.U8 R36, desc[UR20][R28.64] ;  /* 0x000000141c247981 */ /* 0x000164000c1e1100 */
.L_x_34:
[----:B------:R-:W-:Y:S05]  /*5660*/  BSYNC B1 ;  /* 0x0000000000017941 */ /* 0x000fea0003800000 */
.L_x_33:
[----:B-----5:R-:W-:Y:S01]  /*5670*/  LOP3.LUT R36, R36, 0xff, RZ, 0xc0, !PT ;  /* 0x000000ff24247812 */ /* 0x020fe200078ec0ff */
[----:B------:R-:W-:Y:S01]  /*5680*/  BSSY B1, `(.L_x_35) ;  /* 0x000000b000017945 */ /* 0x000fe20003800000 */
[----:B------:R-:W-:Y:S02]  /*5690*/  ISETP.LT.OR P3, PT, R35, 0x2, !P0 ;  /* 0x000000022300780c */ /* 0x000fe40004761670 */
[----:B------:R-:W-:-:S05]  /*56a0*/  F2FP.F16.E5M2.UNPACK_B R36, R36 ;  /* 0x00000024ff24723e */ /* 0x000fca00020004ff */
[----:B------:R-:W-:-:S05]  /*56b0*/  HADD2.F32 R36, -RZ, R36.H0_H0 ;  /* 0x20000024ff247230 */ /* 0x000fca0000004100 */
[----:B------:R-:W-:Y:S01]  /*56c0*/  FMUL R37, R36, UR23 ;  /* 0x0000001724257c20 */ /* 0x000fe20008400000 */
[----:B------:R-:W-:-:S03]  /*56d0*/  PRMT R36, RZ, 0x7610, R36 ;  /* 0x00007610ff247816 */ /* 0x000fc60000000024 */
[----:B------:R-:W-:-:S05]  /*56e0*/  FFMA R37, R228, UR22, R37 ;  /* 0x00000016e4257c23 */ /* 0x000fca0008000025 */
[----:B------:R-:W-:-:S05]  /*56f0*/  F2FP.SATFINITE.E5M2.F32.PACK_AB_MERGE_C R37, RZ, R37, RZ ;  /* 0x00000025ff25723e */ /* 0x000fca00048060ff */
[----:B------:R2:W-:Y:S01]  /*5700*/  @!P4 STG.E.U8 desc[UR20][R24.64], R37 ;  /* 0x000000251800c986 */ /* 0x0005e2000c101114 */
[----:B------:R-:W-:Y:S05]  /*5710*/  @P3 BRA `(.L_x_36) ;  /* 0x0000000000043947 */ /* 0x000fea0003800000 */
[----:B------:R3:W5:Y:S02]  /*5720*/  LDG.E.U8 R36, desc[UR20][R28.64+0x1] ;  /* 0x000001141c247981 */ /* 0x000764000c1e1100 */
.L_x_36:
[----:B------:R-:W-:Y:S05]  /*5730*/  BSYNC B1 ;  /* 0x0000000000017941 */ /* 0x000fea0003800000 */
.L_x_35:
[----:B-----5:R-:W-:Y:S01]  /*5740*/  LOP3.LUT R36, R36, 0xff, RZ, 0xc0, !PT ;  /* 0x000000ff24247812 */ /* 0x020fe200078ec0ff */
[----:B------:R-:W-:Y:S01]  /*5750*/  BSSY B1, `(.L_x_37) ;  /* 0x0000013000017945 */ /* 0x000fe20003800000 */
[----:B--2---:R-:W-:Y:S02]  /*5760*/  IADD3 R37, P1, R39, 0x8, RZ ;  /* 0x0000000827257810 */ /* 0x004fe40007f3e0ff */
[----:B------:R-:W-:-:S03]  /*5770*/  F2FP.F16.E5M2.UNPACK_B R36, R36 ;  /* 0x00000024ff24723e */ /* 0x000fc600020004ff */
[----:B------:R-:W-:Y:S01]  /*5780*/  IMAD.X R32, RZ, RZ, R33, P1 ;  /* 0x000000ffff207224 */ /* 0x000fe200008e0621 */
[----:B------:R-:W-:Y:S01]  /*5790*/  ISETP.GE.AND P1, PT, R38, 0x9, PT ;  /* 0x000000092600780c */ /* 0x000fe20003f26270 */
[----:B------:R-:W-:Y:S02]  /*57a0*/  HADD2.F32 R36, -RZ, R36.H0_H0 ;  /* 0x20000024ff247230 */ /* 0x000fe40000004100 */
[----:B------:R-:W-:Y:S01]  /*57b0*/  IMAD R32, R32, UR6, RZ ;  /* 0x0000000620207c24 */ /* 0x000fe2000f8e02ff */
[----:B------:R-:W-:Y:S01]  /*57c0*/  ISETP.LT.OR P5, PT, R35, 0x1, !P1 ;  /* 0x000000012300780c */ /* 0x000fe20004fa1670 */
[----:B------:R-:W-:-:S04]  /*57d0*/  IMAD.WIDE.U32 R30, R37, UR6, R30 ;  /* 0x00000006251e7c25 */ /* 0x000fc8000f8e001e */
[----:B------:R-:W-:Y:S01]  /*57e0*/  FMUL R36, R36, UR23 ;  /* 0x0000001724247c20 */ /* 0x000fe20008400000 */
[----:B------:R-:W-:-:S03]  /*57f0*/  IMAD R37, R37, UR7, R32 ;  /* 0x0000000725257c24 */ /* 0x000fc6000f8e0220 */
[----:B------:R-:W-:Y:S01]  /*5800*/  FFMA R36, R227, UR22, R36 ;  /* 0x00000016e3247c23 */ /* 0x000fe20008000024 */
[----:B------:R-:W-:Y:S02]  /*5810*/  IADD3 R30, P4, R30, UR8, RZ ;  /* 0x000000081e1e7c10 */ /* 0x000fe4000ff9e0ff */
[----:B------:R-:W-:Y:S02]  /*5820*/  PRMT R32, RZ, 0x7610, R32 ;  /* 0x00007610ff207816 */ /* 0x000fe40000000020 */
[----:B------:R-:W-:Y:S02]  /*5830*/  F2FP.SATFINITE.E5M2.F32.PACK_AB_MERGE_C R33, RZ, R36, RZ ;  /* 0x00000024ff21723e */ /* 0x000fe400048060ff */
[----:B------:R-:W-:-:S03]  /*5840*/  IADD3.X R31, R31, UR9, R37, P4, !PT ;  /* 0x000000091f1f7c10 */ /* 0x000fc6000a7fe425 */
[----:B------:R2:W-:Y:S01]  /*5850*/  @!P3 STG.E.U8 desc[UR20][R24.64+0x1], R33 ;  /* 0x000001211800b986 */ /* 0x0005e2000c101114 */
[----:B------:R-:W-:Y:S05]  /*5860*/  @P5 BRA `(.L_x_38) ;  /* 0x0000000000045947 */ /* 0x000fea0003800000 */
[----:B------:R4:W5:Y:S02]  /*5870*/  LDG.E.U8 R32, desc[UR20][R30.64] ;  /* 0x000000141e207981 */ /* 0x000964000c1e1100 */
.L_x_38:
[----:B------:R-:W-:Y:S05]  /*5880*/  BSYNC B1 ;  /* 0x0000000000017941 */ /* 0x000fea0003800000 */
.L_x_37:
[----:B-----5:R-:W-:Y:S01]  /*5890*/  LOP3.LUT R32, R32, 0xff, RZ, 0xc0, !PT ;  /* 0x000000ff20207812 */ /* 0x020fe200078ec0ff */
[----:B------:R-:W-:Y:S01]  /*58a0*/  BSSY B1, `(.L_x_39) ;  /* 0x000000b000017945 */ /* 0x000fe20003800000 */
[----:B------:R-:W-:Y:S02]  /*58b0*/  ISETP.LT.OR P3, PT, R35, 0x2, !P1 ;  /* 0x000000022300780c */ /* 0x000fe40004f61670 */
[----:B------:R-:W-:-:S05]  /*58c0*/  F2FP.F16.E5M2.UNPACK_B R32, R32 ;  /* 0x00000020ff20723e */ /* 0x000fca00020004ff */
[----:B------:R-:W-:-:S05]  /*58d0*/  HADD2.F32 R32, -RZ, R32.H0_H0 ;  /* 0x20000020ff207230 */ /* 0x000fca0000004100 */
[----:B--2---:R-:W-:Y:S01]  /*58e0*/  FMUL R33, R32, UR23 ;  /* 0x0000001720217c20 */ /* 0x004fe20008400000 */
[----:B------:R-:W-:-:S03]  /*58f0*/  PRMT R32, RZ, 0x7610, R32 ;  /* 0x00007610ff207816 */ /* 0x000fc60000000020 */
[----:B------:R-:W-:-:S05]  /*5900*/  FFMA R33, R226, UR22, R33 ;  /* 0x00000016e2217c23 */ /* 0x000fca0008000021 */
[----:B------:R-:W-:-:S05]  /*5910*/  F2FP.SATFINITE.E5M2.F32.PACK_AB_MERGE_C R33, RZ, R33, RZ ;  /* 0x00000021ff21723e */ /* 0x000fca00048060ff */
[----:B------:R2:W-:Y:S01]  /*5920*/  @!P5 STG.E.U8 desc[UR20][R26.64], R33 ;  /* 0x000000211a00d986 */ /* 0x0005e2000c101114 */
[----:B------:R-:W-:Y:S05]  /*5930*/  @P3 BRA `(.L_x_40) ;  /* 0x0000000000043947 */ /* 0x000fea0003800000 */
[----:B------:R0:W5:Y:S02]  /*5940*/  LDG.E.U8 R32, desc[UR20][R30.64+0x1] ;  /* 0x000001141e207981 */ /* 0x000164000c1e1100 */
.L_x_40:
[----:B------:R-:W-:Y:S05]  /*5950*/  BSYNC B1 ;  /* 0x0000000000017941 */ /* 0x000fea0003800000 */
.L_x_39:
[----:B-----5:R-:W-:Y:S01]  /*5960*/  LOP3.LUT R32, R32, 0xff, RZ, 0xc0, !PT ;  /* 0x000000ff20207812 */ /* 0x020fe200078ec0ff */
[----:B------:R-:W-:Y:S01]  /*5970*/  BSSY B1, `(.L_x_41) ;  /* 0x000000b000017945 */ /* 0x000fe20003800000 */
[----:B------:R-:W-:Y:S02]  /*5980*/  ISETP.LT.OR P4, PT, R35, 0x9, !P0 ;  /* 0x000000092300780c */ /* 0x000fe40004781670 */
[----:B------:R-:W-:-:S05]  /*5990*/  F2FP.F16.E5M2.UNPACK_B R32, R32 ;  /* 0x00000020ff20723e */ /* 0x000fca00020004ff */
[----:B------:R-:W-:-:S05]  /*59a0*/  HADD2.F32 R32, -RZ, R32.H0_H0 ;  /* 0x20000020ff207230 */ /* 0x000fca0000004100 */
[----:B------:R-:W-:-:S04]  /*59b0*/  FMUL R32, R32, UR23 ;  /* 0x0000001720207c20 */ /* 0x000fc80008400000 */
[----:B------:R-:W-:-:S05]  /*59c0*/  FFMA R32, R225, UR22, R32 ;  /* 0x00000016e1207c23 */ /* 0x000fca0008000020 */
[----:B--2---:R-:W-:Y:S02]  /*59d0*/  F2FP.SATFINITE.E5M2.F32.PACK_AB_MERGE_C R33, RZ, R32, RZ ;  /* 0x00000020ff21723e */ /* 0x004fe400048060ff */
[----:B------:R-:W-:-:S03]  /*59e0*/  PRMT R32, RZ, 0x7610, R32 ;  /* 0x00007610ff207816 */ /* 0x000fc60000000020 */
[----:B------:R2:W-:Y:S01]  /*59f0*/  @!P3 STG.E.U8 desc[UR20][R26.64+0x1], R33 ;  /* 0x000001211a00b986 */ /* 0x0005e2000c101114 */
[----:B------:R-:W-:Y:S05]  /*5a00*/  @P4 BRA `(.L_x_42) ;  /* 0x0000000000044947 */ /* 0x000fea0003800000 */
[----:B------:R0:W5:Y:S02]  /*5a10*/  LDG.E.U8 R32, desc[UR20][R28.64+0x8] ;  /* 0x000008141c207981 */ /* 0x000164000c1e1100 */
.L_x_42:
[----:B------:R-:W-:Y:S05]  /*5a20*/  BSYNC B1 ;  /* 0x0000000000017941 */ /* 0x000fea0003800000 */
.L_x_41:
        /* <DEDUP_REMOVED lines=12> */
.L_x_44:
[----:B------:R-:W-:Y:S05]  /*5af0*/  BSYNC B1 ;  /* 0x0000000000017941 */ /* 0x000fea0003800000 */
.L_x_43:
        /* <DEDUP_REMOVED lines=12> */
.L_x_46:
[----:B------:R-:W-:Y:S05]  /*5bc0*/  BSYNC B1 ;  /* 0x0000000000017941 */ /* 0x000fea0003800000 */
.L_x_45:
        /* <DEDUP_REMOVED lines=12> */
.L_x_48:
[----:B------:R-:W-:Y:S05]  /*5c90*/  BSYNC B1 ;  /* 0x0000000000017941 */ /* 0x000fea0003800000 */
.L_x_47:
        /* <DEDUP_REMOVED lines=12> */
.L_x_50:
[----:B------:R-:W-:Y:S05]  /*5d60*/  BSYNC B1 ;  /* 0x0000000000017941 */ /* 0x000fea0003800000 */
.L_x_49:
        /* <DEDUP_REMOVED lines=12> */
.L_x_52:
[----:B------:R-:W-:Y:S05]  /*5e30*/  BSYNC B1 ;  /* 0x0000000000017941 */ /* 0x000fea0003800000 */
.L_x_51:
        /* <DEDUP_REMOVED lines=12> */
.L_x_54:
[----:B------:R-:W-:Y:S05]  /*5f00*/  BSYNC B1 ;  /* 0x0000000000017941 */ /* 0x000fea0003800000 */
.L_x_53:
        /* <DEDUP_REMOVED lines=12> */
.L_x_56:
[----:B------:R-:W-:Y:S05]  /*5fd0*/  BSYNC B1 ;  /* 0x0000000000017941 */ /* 0x000fea0003800000 */
.L_x_55:
        /* <DEDUP_REMOVED lines=12> */
.L_x_58:
[----:B------:R-:W-:Y:S05]  /*60a0*/  BSYNC B1 ;  /* 0x0000000000017941 */ /* 0x000fea0003800000 */
.L_x_57:
        /* <DEDUP_REMOVED lines=12> */
.L_x_60:
[----:B------:R-:W-:Y:S05]  /*6170*/  BSYNC B1 ;  /* 0x0000000000017941 */ /* 0x000fea0003800000 */
.L_x_59:
        /* <DEDUP_REMOVED lines=12> */
.L_x_62:
[----:B------:R-:W-:Y:S05]  /*6240*/  BSYNC B1 ;  /* 0x0000000000017941 */ /* 0x000fea0003800000 */
.L_x_61:
        /* <DEDUP_REMOVED lines=12> */
.L_x_64:
[----:B------:R-:W-:Y:S05]  /*6310*/  BSYNC B1 ;  /* 0x0000000000017941 */ /* 0x000fea0003800000 */
.L_x_63:
        /* <DEDUP_REMOVED lines=12> */
.L_x_66:
[----:B------:R-:W-:Y:S05]  /*63e0*/  BSYNC B1 ;  /* 0x0000000000017941 */ /* 0x000fea0003800000 */
.L_x_65:
        /* <DEDUP_REMOVED lines=12> */
.L_x_68:
[----:B------:R-:W-:Y:S05]  /*64b0*/  BSYNC B1 ;  /* 0x0000000000017941 */ /* 0x000fea0003800000 */
.L_x_67:
        /* <DEDUP_REMOVED lines=12> */
.L_x_70:
[----:B------:R-:W-:Y:S05]  /*6580*/  BSYNC B1 ;  /* 0x0000000000017941 */ /* 0x000fea0003800000 */
.L_x_69:
        /* <DEDUP_REMOVED lines=12> */
.L_x_72:
[----:B------:R-:W-:Y:S05]  /*6650*/  BSYNC B1 ;  /* 0x0000000000017941 */ /* 0x000fea0003800000 */
.L_x_71:
        /* <DEDUP_REMOVED lines=12> */
.L_x_74:
[----:B------:R-:W-:Y:S05]  /*6720*/  BSYNC B1 ;  /* 0x0000000000017941 */ /* 0x000fea0003800000 */
.L_x_73:
        /* <DEDUP_REMOVED lines=12> */
.L_x_76:
[----:B------:R-:W-:Y:S05]  /*67f0*/  BSYNC B1 ;  /* 0x0000000000017941 */ /* 0x000fea0003800000 */
.L_x_75:
        /* <DEDUP_REMOVED lines=12> */
.L_x_78:
[----:B------:R-:W-:Y:S05]  /*68c0*/  BSYNC B1 ;  /* 0x0000000000017941 */ /* 0x000fea0003800000 */
.L_x_77:
        /* <DEDUP_REMOVED lines=12> */
.L_x_80:
[----:B------:R-:W-:Y:S05]  /*6990*/  BSYNC B1 ;  /* 0x0000000000017941 */ /* 0x000fea0003800000 */
.L_x_79:
        /* <DEDUP_REMOVED lines=12> */
.L_x_82:
[----:B------:R-:W-:Y:S05]  /*6a60*/  BSYNC B1 ;  /* 0x0000000000017941 */ /* 0x000fea0003800000 */
.L_x_81:
        /* <DEDUP_REMOVED lines=12> */
.L_x_84:
[----:B------:R-:W-:Y:S05]  /*6b30*/  BSYNC B1 ;  /* 0x0000000000017941 */ /* 0x000fea0003800000 */
.L_x_83:
        /* <DEDUP_REMOVED lines=12> */
.L_x_86:
[----:B------:R-:W-:Y:S05]  /*6c00*/  BSYNC B1 ;  /* 0x0000000000017941 */ /* 0x000fea0003800000 */
.L_x_85:
        /* <DEDUP_REMOVED lines=12> */
.L_x_88:
[----:B------:R-:W-:Y:S05]  /*6cd0*/  BSYNC B1 ;  /* 0x0000000000017941 */ /* 0x000fea0003800000 */
.L_x_87:
        /* <DEDUP_REMOVED lines=12> */
.L_x_90:
[----:B------:R-:W-:Y:S05]  /*6da0*/  BSYNC B1 ;  /* 0x0000000000017941 */ /* 0x000fea0003800000 */
.L_x_89:
        /* <DEDUP_REMOVED lines=12> */
.L_x_92:
[----:B------:R-:W-:Y:S05]  /*6e70*/  BSYNC B1 ;  /* 0x0000000000017941 */ /* 0x000fea0003800000 */
.L_x_91:
        /* <DEDUP_REMOVED lines=12> */
.L_x_94:
[----:B------:R-:W-:Y:S05]  /*6f40*/  BSYNC B1 ;  /* 0x0000000000017941 */ /* 0x000fea0003800000 */
.L_x_93:
        /* <DEDUP_REMOVED lines=12> */
.L_x_96:
[----:B------:R-:W-:Y:S05]  /*7010*/  BSYNC B1 ;  /* 0x0000000000017941 */ /* 0x000fea0003800000 */
.L_x_95:
        /* <DEDUP_REMOVED lines=12> */
.L_x_98:
[----:B------:R-:W-:Y:S05]  /*70e0*/  BSYNC B1 ;  /* 0x0000000000017941 */ /* 0x000fea0003800000 */
.L_x_97:
        /* <DEDUP_REMOVED lines=12> */
.L_x_100:
[----:B------:R-:W-:Y:S05]  /*71b0*/  BSYNC B1 ;  /* 0x0000000000017941 */ /* 0x000fea0003800000 */
.L_x_99:
        /* <DEDUP_REMOVED lines=12> */
.L_x_102:
[----:B------:R-:W-:Y:S05]  /*7280*/  BSYNC B1 ;  /* 0x0000000000017941 */ /* 0x000fea0003800000 */
.L_x_101:
        /* <DEDUP_REMOVED lines=12> */
.L_x_104:
[----:B------:R-:W-:Y:S05]  /*7350*/  BSYNC B1 ;  /* 0x0000000000017941 */ /* 0x000fea0003800000 */
.L_x_103:
        /* <DEDUP_REMOVED lines=12> */
.L_x_106:
[----:B------:R-:W-:Y:S05]  /*7420*/  BSYNC B1 ;  /* 0x0000000000017941 */ /* 0x000fea0003800000 */
.L_x_105:
        /* <DEDUP_REMOVED lines=12> */
.L_x_108:
[----:B------:R-:W-:Y:S05]  /*74f0*/  BSYNC B1 ;  /* 0x0000000000017941 */ /* 0x000fea0003800000 */
.L_x_107:
        /* <DEDUP_REMOVED lines=12> */
.L_x_110:
[----:B------:R-:W-:Y:S05]  /*75c0*/  BSYNC B1 ;  /* 0x0000000000017941 */ /* 0x000fea0003800000 */
.L_x_109:
        /* <DEDUP_REMOVED lines=12> */
.L_x_112:
[----:B------:R-:W-:Y:S05]  /*7690*/  BSYNC B1 ;  /* 0x0000000000017941 */ /* 0x000fea0003800000 */
.L_x_111:
        /* <DEDUP_REMOVED lines=12> */
.L_x_114:
[----:B------:R-:W-:Y:S05]  /*7760*/  BSYNC B1 ;  /* 0x0000000000017941 */ /* 0x000fea0003800000 */
.L_x_113:
        /* <DEDUP_REMOVED lines=12> */
.L_x_116:
[----:B------:R-:W-:Y:S05]  /*7830*/  BSYNC B1 ;  /* 0x0000000000017941 */ /* 0x000fea0003800000 */
.L_x_115:
        /* <DEDUP_REMOVED lines=12> */
.L_x_118:
[----:B------:R-:W-:Y:S05]  /*7900*/  BSYNC B1 ;  /* 0x0000000000017941 */ /* 0x000fea0003800000 */
.L_x_117:
        /* <DEDUP_REMOVED lines=12> */
.L_x_120:
[----:B------:R-:W-:Y:S05]  /*79d0*/  BSYNC B1 ;  /* 0x0000000000017941 */ /* 0x000fea0003800000 */
.L_x_119:
        /* <DEDUP_REMOVED lines=12> */
.L_x_122:
[----:B------:R-:W-:Y:S05]  /*7aa0*/  BSYNC B1 ;  /* 0x0000000000017941 */ /* 0x000fea0003800000 */
.L_x_121:
        /* <DEDUP_REMOVED lines=12> */
.L_x_124:
[----:B------:R-:W-:Y:S05]  /*7b70*/  BSYNC B1 ;  /* 0x0000000000017941 */ /* 0x000fea0003800000 */
.L_x_123:
        /* <DEDUP_REMOVED lines=12> */
.L_x_126:
[----:B------:R-:W-:Y:S05]  /*7c40*/  BSYNC B1 ;  /* 0x0000000000017941 */ /* 0x000fea0003800000 */
.L_x_125:
        /* <DEDUP_REMOVED lines=12> */
.L_x_128:
[----:B------:R-:W-:Y:S05]  /*7d10*/  BSYNC B1 ;  /* 0x0000000000017941 */ /* 0x000fea0003800000 */
.L_x_127:
        /* <DEDUP_REMOVED lines=12> */
.L_x_130:
[----:B------:R-:W-:Y:S05]  /*7de0*/  BSYNC B1 ;  /* 0x0000000000017941 */ /* 0x000fea0003800000 */
.L_x_129:
        /* <DEDUP_REMOVED lines=12> */
.L_x_132:
[----:B------:R-:W-:Y:S05]  /*7eb0*/  BSYNC B1 ;  /* 0x0000000000017941 */ /* 0x000fea0003800000 */
.L_x_131:
        /* <DEDUP_REMOVED lines=12> */
.L_x_134:
[----:B------:R-:W-:Y:S05]  /*7f80*/  BSYNC B1 ;  /* 0x0000000000017941 */ /* 0x000fea0003800000 */
.L_x_133:
        /* <DEDUP_REMOVED lines=12> */
.L_x_136:
[----:B------:R-:W-:Y:S05]  /*8050*/  BSYNC B1 ;  /* 0x0000000000017941 */ /* 0x000fea0003800000 */
.L_x_135:
        /* <DEDUP_REMOVED lines=12> */
.L_x_138:
[----:B------:R-:W-:Y:S05]  /*8120*/  BSYNC B1 ;  /* 0x0000000000017941 */ /* 0x000fea0003800000 */
.L_x_137:
        /* <DEDUP_REMOVED lines=12> */
.L_x_140:
[----:B------:R-:W-:Y:S05]  /*81f0*/  BSYNC B1 ;  /* 0x0000000000017941 */ /* 0x000fea0003800000 */
.L_x_139:
        /* <DEDUP_REMOVED lines=12> */
.L_x_142:
[----:B------:R-:W-:Y:S05]  /*82c0*/  BSYNC B1 ;  /* 0x0000000000017941 */ /* 0x000fea0003800000 */
.L_x_141:
        /* <DEDUP_REMOVED lines=12> */
.L_x_144:
[----:B------:R-:W-:Y:S05]  /*8390*/  BSYNC B1 ;  /* 0x0000000000017941 */ /* 0x000fea0003800000 */
.L_x_143:
        /* <DEDUP_REMOVED lines=12> */
.L_x_146:
[----:B------:R-:W-:Y:S05]  /*8460*/  BSYNC B1 ;  /* 0x0000000000017941 */ /* 0x000fea0003800000 */
.L_x_145:
        /* <DEDUP_REMOVED lines=12> */
.L_x_148:
[----:B------:R-:W-:Y:S05]  /*8530*/  BSYNC B1 ;  /* 0x0000000000017941 */ /* 0x000fea0003800000 */
.L_x_147:
        /* <DEDUP_REMOVED lines=12> */
.L_x_150:
[----:B------:R-:W-:Y:S05]  /*8600*/  BSYNC B1 ;  /* 0x0000000000017941 */ /* 0x000fea0003800000 */
.L_x_149:
        /* <DEDUP_REMOVED lines=12> */
.L_x_152:
[----:B------:R-:W-:Y:S05]  /*86d0*/  BSYNC B1 ;  /* 0x0000000000017941 */ /* 0x000fea0003800000 */
.L_x_151:
        /* <DEDUP_REMOVED lines=12> */
.L_x_154:
[----:B------:R-:W-:Y:S05]  /*87a0*/  BSYNC B1 ;  /* 0x0000000000017941 */ /* 0x000fea0003800000 */
.L_x_153:
        /* <DEDUP_REMOVED lines=12> */
.L_x_156:
[----:B------:R-:W-:Y:S05]  /*8870*/  BSYNC B1 ;  /* 0x0000000000017941 */ /* 0x000fea0003800000 */
.L_x_155:
        /* <DEDUP_REMOVED lines=12> */
.L_x_158:
[----:B------:R-:W-:Y:S05]  /*8940*/  BSYNC B1 ;  /* 0x0000000000017941 */ /* 0x000fea0003800000 */
.L_x_157:
        /* <DEDUP_REMOVED lines=12> */
.L_x_160:
[----:B------:R-:W-:Y:S05]  /*8a10*/  BSYNC B1 ;  /* 0x0000000000017941 */ /* 0x000fea0003800000 */
.L_x_159:
        /* <DEDUP_REMOVED lines=12> */
.L_x_162:
[----:B------:R-:W-:Y:S05]  /*8ae0*/  BSYNC B1 ;  /* 0x0000000000017941 */ /* 0x000fea0003800000 */
.L_x_161:
        /* <DEDUP_REMOVED lines=12> */
.L_x_164:
[----:B------:R-:W-:Y:S05]  /*8bb0*/  BSYNC B1 ;  /* 0x0000000000017941 */ /* 0x000fea0003800000 */
.L_x_163:
        /* <DEDUP_REMOVED lines=12> */
.L_x_166:
[----:B------:R-:W-:Y:S05]  /*8c80*/  BSYNC B1 ;  /* 0x0000000000017941 */ /* 0x000fea0003800000 */
.L_x_165:
        /* <DEDUP_REMOVED lines=12> */
.L_x_168:
[----:B------:R-:W-:Y:S05]  /*8d50*/  BSYNC B1 ;  /* 0x0000000000017941 */ /* 0x000fea0003800000 */
.L_x_167:
        /* <DEDUP_REMOVED lines=12> */
.L_x_170:
[----:B------:R-:W-:Y:S05]  /*8e20*/  BSYNC B1 ;  /* 0x0000000000017941 */ /* 0x000fea0003800000 */
.L_x_169:
        /* <DEDUP_REMOVED lines=12> */
.L_x_172:
[----:B------:R-:W-:Y:S05]  /*8ef0*/  BSYNC B1 ;  /* 0x0000000000017941 */ /* 0x000fea0003800000 */
.L_x_171:
        /* <DEDUP_REMOVED lines=12> */
.L_x_174:
[----:B------:R-:W-:Y:S05]  /*8fc0*/  BSYNC B1 ;  /* 0x0000000000017941 */ /* 0x000fea0003800000 */
.L_x_173:
        /* <DEDUP_REMOVED lines=12> */
.L_x_176:
[----:B------:R-:W-:Y:S05]  /*9090*/  BSYNC B1 ;  /* 0x0000000000017941 */ /* 0x000fea0003800000 */
.L_x_175:
        /* <DEDUP_REMOVED lines=12> */
.L_x_178:
[----:B------:R-:W-:Y:S05]  /*9160*/  BSYNC B1 ;  /* 0x0000000000017941 */ /* 0x000fea0003800000 */
.L_x_177:
        /* <DEDUP_REMOVED lines=12> */
.L_x_180:
[----:B------:R-:W-:Y:S05]  /*9230*/  BSYNC B1 ;  /* 0x0000000000017941 */ /* 0x000fea0003800000 */
.L_x_179:
        /* <DEDUP_REMOVED lines=12> */
.L_x_182:
[----:B------:R-:W-:Y:S05]  /*9300*/  BSYNC B1 ;  /* 0x0000000000017941 */ /* 0x000fea0003800000 */
.L_x_181:
        /* <DEDUP_REMOVED lines=12> */
.L_x_184:
[----:B------:R-:W-:Y:S05]  /*93d0*/  BSYNC B1 ;  /* 0x0000000000017941 */ /* 0x000fea0003800000 */
.L_x_183:
        /* <DEDUP_REMOVED lines=12> */
.L_x_186:
[----:B------:R-:W-:Y:S05]  /*94a0*/  BSYNC B1 ;  /* 0x0000000000017941 */ /* 0x000fea0003800000 */
.L_x_185:
        /* <DEDUP_REMOVED lines=12> */
.L_x_188:
[----:B------:R-:W-:Y:S05]  /*9570*/  BSYNC B1 ;  /* 0x0000000000017941 */ /* 0x000fea0003800000 */
.L_x_187:
[----:B-----5:R-:W-:Y:S01]  /*9580*/  LOP3.LUT R32, R32, 0xff, RZ, 0xc0, !PT ;  /* 0x000000ff20207812 */ /* 0x020fe200078ec0ff */
[----:B------:R-:W-:Y:S01]  /*9590*/  BSSY B1, `(.L_x_189) ;  /* 0x000000b000017945 */ /* 0x000fe20003800000 */
[----:B------:R-:W-:Y:S02]  /*95a0*/  ISETP.LT.OR P4, PT, R35, 0x99, !P1 ;  /* 0x000000992300780c */ /* 0x000fe40004f81670 */
[----:B------:R-:W-:-:S05]  /*95b0*/  F2FP.F16.E5M2.UNPACK_B R32, R32 ;  /* 0x00000020ff20723e */ /* 0x000fca00020004ff */
[----:B------:R-:W-:-:S05]  /*95c0*/  HADD2.F32 R32, -RZ, R32.H0_H0 ;  /* 0x20000020ff207230 */ /* 0x000fca0000004100 */
[----:B------:R-:W-:-:S04]  /*95d0*/  FMUL R32, R32, UR23 ;  /* 0x0000001720207c20 */ /* 0x000fc80008400000 */
[----:B------:R-:W-:Y:S01]  /*95e0*/  FFMA R32, R23, UR22, R32 ;  /* 0x0000001617207c23 */ /* 0x000fe20008000020 */
[----:B------:R-:W-:-:S04]  /*95f0*/  PRMT R23, RZ, 0x7610, R23 ;  /* 0x00007610ff177816 */ /* 0x000fc80000000017 */
[----:B--2---:R-:W-:-:S05]  /*9600*/  F2FP.SATFINITE.E5M2.F32.PACK_AB_MERGE_C R33, RZ, R32, RZ ;  /* 0x00000020ff21723e */ /* 0x004fca00048060ff */
[----:B------:R2:W-:Y:S01]  /*9610*/  @!P3 STG.E.U8 desc[UR20][R24.64+0x99], R33 ;  /* 0x000099211800b986 */ /* 0x0005e2000c101114 */
[----:B------:R-:W-:Y:S05]  /*9620*/  @P4 BRA `(.L_x_190) ;  /* 0x0000000000044947 */ /* 0x000fea0003800000 */
[----:B------:R0:W5:Y:S02]  /*9630*/  LDG.E.U8 R23, desc[UR20][R30.64+0x98] ;  /* 0x000098141e177981 */ /* 0x000164000c1e1100 */
.L_x_190:
[----:B------:R-:W-:Y:S05]  /*9640*/  BSYNC B1 ;  /* 0x0000000000017941 */ /* 0x000fea0003800000 */
.L_x_189:
        /* <DEDUP_REMOVED lines=8> */
[----:B------:R-:W-:-:S05]  /*96d0*/  F2FP.SATFINITE.E5M2.F32.PACK_AB_MERGE_C R23, RZ, R23, RZ ;  /* 0x00000017ff17723e */ /* 0x000fca00048060ff */
[----:B------:R0:W-:Y:S01]  /*96e0*/  @!P4 STG.E.U8 desc[UR20][R26.64+0x98], R23 ;  /* 0x000098171a00c986 */ /* 0x0001e2000c101114 */
[----:B------:R-:W-:Y:S05]  /*96f0*/  @P3 BRA `(.L_x_192) ;  /* 0x0000000000043947 */ /* 0x000fea0003800000 */
[----:B------:R0:W5:Y:S02]  /*9700*/  LDG.E.U8 R22, desc[UR20][R30.64+0x99] ;  /* 0x000099141e167981 */ /* 0x000164000c1e1100 */
.L_x_192:
[----:B------:R-:W-:Y:S05]  /*9710*/  BSYNC B1 ;  /* 0x0000000000017941 */ /* 0x000fea0003800000 */
.L_x_191:
        /* <DEDUP_REMOVED lines=8> */
[----:B0-----:R-:W-:-:S05]  /*97a0*/  F2FP.SATFINITE.E5M2.F32.PACK_AB_MERGE_C R23, RZ, R22, RZ ;  /* 0x00000016ff17723e */ /* 0x001fca00048060ff */
[----:B------:R0:W-:Y:S01]  /*97b0*/  @!P3 STG.E.U8 desc[UR20][R26.64+0x99], R23 ;  /* 0x000099171a00b986 */ /* 0x0001e2000c101114 */
[----:B------:R-:W-:Y:S05]  /*97c0*/  @P4 BRA `(.L_x_194) ;  /* 0x0000000000044947 */ /* 0x000fea0003800000 */
[----:B------:R0:W5:Y:S02]  /*97d0*/  LDG.E.U8 R21, desc[UR20][R28.64+0xa0] ;  /* 0x0000a0141c157981 */ /* 0x000164000c1e1100 */
.L_x_194:
[----:B------:R-:W-:Y:S05]  /*97e0*/  BSYNC B1 ;  /* 0x0000000000017941 */ /* 0x000fea0003800000 */
.L_x_193:
        /* <DEDUP_REMOVED lines=12> */
.L_x_196:
[----:B------:R-:W-:Y:S05]  /*98b0*/  BSYNC B1 ;  /* 0x0000000000017941 */ /* 0x000fea0003800000 */
.L_x_195:
        /* <DEDUP_REMOVED lines=12> */
.L_x_198:
[----:B------:R-:W-:Y:S05]  /*9980*/  BSYNC B1 ;  /* 0x0000000000017941 */ /* 0x000fea0003800000 */
.L_x_197:
        /* <DEDUP_REMOVED lines=12> */
.L_x_200:
[----:B------:R-:W-:Y:S05]  /*9a50*/  BSYNC B1 ;  /* 0x0000000000017941 */ /* 0x000fea0003800000 */
.L_x_199:
        /* <DEDUP_REMOVED lines=12> */
.L_x_202:
[----:B------:R-:W-:Y:S05]  /*9b20*/  BSYNC B1 ;  /* 0x0000000000017941 */ /* 0x000fea0003800000 */
.L_x_201:
        /* <DEDUP_REMOVED lines=12> */
.L_x_204:
[----:B------:R-:W-:Y:S05]  /*9bf0*/  BSYNC B1 ;  /* 0x0000000000017941 */ /* 0x000fea0003800000 */
.L_x_203:
        /* <DEDUP_REMOVED lines=12> */
.L_x_206:
[----:B------:R-:W-:Y:S05]  /*9cc0*/  BSYNC B1 ;  /* 0x0000000000017941 */ /* 0x000fea0003800000 */
.L_x_205:
        /* <DEDUP_REMOVED lines=12> */
.L_x_208:
[----:B------:R-:W-:Y:S05]  /*9d90*/  BSYNC B1 ;  /* 0x0000000000017941 */ /* 0x000fea0003800000 */
.L_x_207:
        /* <DEDUP_REMOVED lines=12> */
.L_x_210:
[----:B------:R-:W-:Y:S05]  /*9e60*/  BSYNC B1 ;  /* 0x0000000000017941 */ /* 0x000fea0003800000 */
.L_x_209:
        /* <DEDUP_REMOVED lines=12> */
.L_x_212:
[----:B------:R-:W-:Y:S05]  /*9f30*/  BSYNC B1 ;  /* 0x0000000000017941 */ /* 0x000fea0003800000 */
.L_x_211:
        /* <DEDUP_REMOVED lines=12> */
.L_x_214:
[----:B------:R-:W-:Y:S05]  /*a000*/  BSYNC B1 ;  /* 0x0000000000017941 */ /* 0x000fea0003800000 */
.L_x_213:
        /* <DEDUP_REMOVED lines=12> */
.L_x_216:
[----:B------:R-:W-:Y:S05]  /*a0d0*/  BSYNC B1 ;  /* 0x0000000000017941 */ /* 0x000fea0003800000 */
.L_x_215:
        /* <DEDUP_REMOVED lines=12> */
.L_x_218:
[----:B------:R-:W-:Y:S05]  /*a1a0*/  BSYNC B1 ;  /* 0x0000000000017941 */ /* 0x000fea0003800000 */
.L_x_217:
        /* <DEDUP_REMOVED lines=12> */
.L_x_220:
[----:B------:R-:W-:Y:S05]  /*a270*/  BSYNC B1 ;  /* 0x0000000000017941 */ /* 0x000fea0003800000 */
.L_x_219:
        /* <DEDUP_REMOVED lines=12> */
.L_x_222:
[----:B------:R-:W-:Y:S05]  /*a340*/  BSYNC B1 ;  /* 0x0000000000017941 */ /* 0x000fea0003800000 */
.L_x_221:
        /* <DEDUP_REMOVED lines=12> */
.L_x_224:
[----:B------:R-:W-:Y:S05]  /*a410*/  BSYNC B1 ;  /* 0x0000000000017941 */ /* 0x000fea0003800000 */
.L_x_223:
        /* <DEDUP_REMOVED lines=12> */
.L_x_226:
[----:B------:R-:W-:Y:S05]  /*a4e0*/  BSYNC B1 ;  /* 0x0000000000017941 */ /* 0x000fea0003800000 */
.L_x_225:
        /* <DEDUP_REMOVED lines=12> */
.L_x_228:
[----:B------:R-:W-:Y:S05]  /*a5b0*/  BSYNC B1 ;  /* 0x0000000000017941 */ /* 0x000fea0003800000 */
.L_x_227:
        /* <DEDUP_REMOVED lines=12> */
.L_x_230:
[----:B------:R-:W-:Y:S05]  /*a680*/  BSYNC B1 ;  /* 0x0000000000017941 */ /* 0x000fea0003800000 */
.L_x_229:
        /* <DEDUP_REMOVED lines=12> */
.L_x_232:
[----:B------:R-:W-:Y:S05]  /*a750*/  BSYNC B1 ;  /* 0x0000000000017941 */ /* 0x000fea0003800000 */
.L_x_231:
[----:B-----5:R-:W-:Y:S01]  /*a760*/  LOP3.LUT R2, R2, 0xff, RZ, 0xc0, !PT ;  /* 0x000000ff02027812 */ /* 0x020fe200078ec0ff */
[----:B------:R-:W-:Y:S01]  /*a770*/  BSSY B1, `(.L_x_233) ;  /* 0x000000b000017945 */ /* 0x000fe20003800000 */
[----:B------:R-:W-:Y:S02]  /*a780*/  ISETP.LT.OR P4, PT, R35, 0xc9, !P0 ;  /* 0x000000c92300780c */ /* 0x000fe40004781670 */
[----:B------:R-:W-:-:S05]  /*a790*/  F2FP.F16.E5M2.UNPACK_B R2, R2 ;  /* 0x00000002ff02723e */ /* 0x000fca00020004ff */
[----:B------:R-:W-:-:S05]  /*a7a0*/  HADD2.F32 R2, -RZ, R2.H0_H0 ;  /* 0x20000002ff027230 */ /* 0x000fca0000004100 */
[----:B0-----:R-:W-:-:S04]  /*a7b0*/  FMUL R3, R2, UR23 ;  /* 0x0000001702037c20 */ /* 0x001fc80008400000 */
[----:B------:R-:W-:Y:S01]  /*a7c0*/  FFMA R3, R0, UR22, R3 ;  /* 0x0000001600037c23 */ /* 0x000fe20008000003 */
[----:B------:R-:W-:-:S04]  /*a7d0*/  PRMT R0, RZ, 0x7610, R0 ;  /* 0x00007610ff007816 */ /* 0x000fc80000000000 */
[----:B------:R-:W-:-:S05]  /*a7e0*/  F2FP.SATFINITE.E5M2.F32.PACK_AB_MERGE_C R3, RZ, R3, RZ ;  /* 0x00000003ff03723e */ /* 0x000fca00048060ff */
[----:B------:R0:W-:Y:S01]  /*a7f0*/  @!P3 STG.E.U8 desc[UR20][R26.64+0xc1], R3 ;  /* 0x0000c1031a00b986 */ /* 0x0001e2000c101114 */
[----:B------:R-:W-:Y:S05]  /*a800*/  @P4 BRA `(.L_x_234) ;  /* 0x0000000000044947 */ /* 0x000fea0003800000 */
[----:B------:R0:W5:Y:S02]  /*a810*/  LDG.E.U8 R0, desc[UR20][R28.64+0xc8] ;  /* 0x0000c8141c007981 */ /* 0x000164000c1e1100 */
.L_x_234:
[----:B------:R-:W-:Y:S05]  /*a820*/  BSYNC B1 ;  /* 0x0000000000017941 */ /* 0x000fea0003800000 */
.L_x_233:
[----:B------:R-:W2:Y:S01]  /*a830*/  LDL.LU R2, [R1] ;  /* 0x0000000001027983 */ /* 0x000ea20000300800 */
[----:B-----5:R-:W-:Y:S01]  /*a840*/  LOP3.LUT R0, R0, 0xff, RZ, 0xc0, !PT ;  /* 0x000000ff00007812 */ /* 0x020fe200078ec0ff */
[----:B------:R-:W-:Y:S01]  /*a850*/  BSSY B1, `(.L_x_235) ;  /* 0x000000b000017945 */ /* 0x000fe20003800000 */
[----:B------:R-:W-:Y:S02]  /*a860*/  ISETP.LT.OR P3, PT, R35, 0xca, !P0 ;  /* 0x000000ca2300780c */ /* 0x000fe40004761670 */
[----:B------:R-:W-:-:S05]  /*a870*/  F2FP.F16.E5M2.UNPACK_B R0, R0 ;  /* 0x00000000ff00723e */ /* 0x000fca00020004ff */
[----:B------:R-:W-:-:S05]  /*a880*/  HADD2.F32 R0, -RZ, R0.H0_H0 ;  /* 0x20000000ff007230 */ /* 0x000fca0000004100 */
[----:B------:R-:W-:-:S04]  /*a890*/  FMUL R0, R0, UR23 ;  /* 0x0000001700007c20 */ /* 0x000fc80008400000 */
[----:B--2---:R-:W-:-:S05]  /*a8a0*/  FFMA R0, R2, UR22, R0 ;  /* 0x0000001602007c23 */ /* 0x004fca0008000000 */
[----:B0-----:R-:W-:Y:S02]  /*a8b0*/  F2FP.SATFINITE.E5M2.F32.PACK_AB_MERGE_C R3, RZ, R0, RZ ;  /* 0x00000000ff03723e */ /* 0x001fe400048060ff */
[----:B------:R-:W-:-:S03]  /*a8c0*/  PRMT R0, RZ, 0x7610, R0 ;  /* 0x00007610ff007816 */ /* 0x000fc60000000000 */
[----:B------:R0:W-:Y:S01]  /*a8d0*/  @!P4 STG.E.U8 desc[UR20][R24.64+0xc8], R3 ;  /* 0x0000c8031800c986 */ /* 0x0001e2000c101114 */
[----:B------:R-:W-:Y:S05]  /*a8e0*/  @P3 BRA `(.L_x_236) ;  /* 0x0000000000043947 */ /* 0x000fea0003800000 */
[----:B------:R2:W5:Y:S02]  /*a8f0*/  LDG.E.U8 R0, desc[UR20][R28.64+0xc9] ;  /* 0x0000c9141c007981 */ /* 0x000564000c1e1100 */
.L_x_236:
[----:B------:R-:W-:Y:S05]  /*a900*/  BSYNC B1 ;  /* 0x0000000000017941 */ /* 0x000fea0003800000 */
.L_x_235:
[----:B------:R-:W3:Y:S01]  /*a910*/  LDL.LU R2, [R1+0x4] ;  /* 0x0000040001027983 */ /* 0x000ee20000300800 */
[----:B-----5:R-:W-:Y:S01]  /*a920*/  LOP3.LUT R0, R0, 0xff, RZ, 0xc0, !PT ;  /* 0x000000ff00007812 */ /* 0x020fe200078ec0ff */
[----:B------:R-:W-:Y:S01]  /*a930*/  BSSY B1, `(.L_x_237) ;  /* 0x000000b000017945 */ /* 0x000fe20003800000 */
[----:B------:R-:W-:Y:S02]  /*a940*/  ISETP.LT.OR P4, PT, R35, 0xc9, !P1 ;  /* 0x000000c92300780c */ /* 0x000fe40004f81670 */
[----:B------:R-:W-:-:S05]  /*a950*/  F2FP.F16.E5M2.UNPACK_B R0, R0 ;  /* 0x00000000ff00723e */ /* 0x000fca00020004ff */
[----:B------:R-:W-:-:S05]  /*a960*/  HADD2.F32 R0, -RZ, R0.H0_H0 ;  /* 0x20000000ff007230 */ /* 0x000fca0000004100 */
[----:B------:R-:W-:-:S04]  /*a970*/  FMUL R0, R0, UR23 ;  /* 0x0000001700007c20 */ /* 0x000fc80008400000 */
[----:B---3--:R-:W-:-:S05]  /*a980*/  FFMA R0, R2, UR22, R0 ;  /* 0x0000001602007c23 */ /* 0x008fca0008000000 */
[----:B0-----:R-:W-:Y:S02]  /*a990*/  F2FP.SATFINITE.E5M2.F32.PACK_AB_MERGE_C R3, RZ, R0, RZ ;  /* 0x00000000ff03723e */ /* 0x001fe400048060ff */
[----:B------:R-:W-:-:S03]  /*a9a0*/  PRMT R0, RZ, 0x7610, R0 ;  /* 0x00007610ff007816 */ /* 0x000fc60000000000 */
[----:B------:R0:W-:Y:S01]  /*a9b0*/  @!P3 STG.E.U8 desc[UR20][R24.64+0xc9], R3 ;  /* 0x0000c9031800b986 */ /* 0x0001e2000c101114 */
[----:B------:R-:W-:Y:S05]  /*a9c0*/  @P4 BRA `(.L_x_238) ;  /* 0x0000000000044947 */ /* 0x000fea0003800000 */
[----:B------:R3:W5:Y:S02]  /*a9d0*/  LDG.E.U8 R0, desc[UR20][R30.64+0xc8] ;  /* 0x0000c8141e007981 */ /* 0x000764000c1e1100 */
.L_x_238:
[----:B------:R-:W-:Y:S05]  /*a9e0*/  BSYNC B1 ;  /* 0x0000000000017941 */ /* 0x000fea0003800000 */
.L_x_237:
[----:B------:R-:W2:Y:S01]  /*a9f0*/  LDL.LU R2, [R1+0x8] ;  /* 0x0000080001027983 */ /* 0x000ea20000300800 */
        /* <DEDUP_REMOVED lines=12> */
.L_x_240:
[----:B------:R-:W-:Y:S05]  /*aac0*/  BSYNC B1 ;  /* 0x0000000000017941 */ /* 0x000fea0003800000 */
.L_x_239:
        /* <DEDUP_REMOVED lines=13> */
.L_x_242:
[----:B------:R-:W-:Y:S05]  /*aba0*/  BSYNC B1 ;  /* 0x0000000000017941 */ /* 0x000fea0003800000 */
.L_x_241:
        /* <DEDUP_REMOVED lines=13> */
.L_x_244:
[----:B------:R-:W-:Y:S05]  /*ac80*/  BSYNC B1 ;  /* 0x0000000000017941 */ /* 0x000fea0003800000 */
.L_x_243:
        /* <DEDUP_REMOVED lines=13> */
.L_x_246:
[----:B------:R-:W-:Y:S05]  /*ad60*/  BSYNC B1 ;  /* 0x0000000000017941 */ /* 0x000fea0003800000 */
.L_x_245:
        /* <DEDUP_REMOVED lines=13> */
.L_x_248:
[----:B------:R-:W-:Y:S05]  /*ae40*/  BSYNC B1 ;  /* 0x0000000000017941 */ /* 0x000fea0003800000 */
.L_x_247:
        /* <DEDUP_REMOVED lines=13> */
.L_x_250:
[----:B------:R-:W-:Y:S05]  /*af20*/  BSYNC B1 ;  /* 0x0000000000017941 */ /* 0x000fea0003800000 */
.L_x_249:
        /* <DEDUP_REMOVED lines=13> */
.L_x_252:
[----:B------:R-:W-:Y:S05]  /*b000*/  BSYNC B1 ;  /* 0x0000000000017941 */ /* 0x000fea0003800000 */
.L_x_251:
        /* <DEDUP_REMOVED lines=13> */
.L_x_254:
[----:B------:R-:W-:Y:S05]  /*b0e0*/  BSYNC B1 ;  /* 0x0000000000017941 */ /* 0x000fea0003800000 */
.L_x_253:
        /* <DEDUP_REMOVED lines=13> */
.L_x_256:
[----:B------:R-:W-:Y:S05]  /*b1c0*/  BSYNC B1 ;  /* 0x0000000000017941 */ /* 0x000fea0003800000 */
.L_x_255:
        /* <DEDUP_REMOVED lines=13> */
.L_x_258:
[----:B------:R-:W-:Y:S05]  /*b2a0*/  BSYNC B1 ;  /* 0x0000000000017941 */ /* 0x000fea0003800000 */
.L_x_257:
        /* <DEDUP_REMOVED lines=13> */
.L_x_260:
[----:B------:R-:W-:Y:S05]  /*b380*/  BSYNC B1 ;  /* 0x0000000000017941 */ /* 0x000fea0003800000 */
.L_x_259:
        /* <DEDUP_REMOVED lines=13> */
.L_x_262:
[----:B------:R-:W-:Y:S05]  /*b460*/  BSYNC B1 ;  /* 0x0000000000017941 */ /* 0x000fea0003800000 */
.L_x_261:
        /* <DEDUP_REMOVED lines=13> */
.L_x_264:
[----:B------:R-:W-:Y:S05]  /*b540*/  BSYNC B1 ;  /* 0x0000000000017941 */ /* 0x000fea0003800000 */
.L_x_263:
        /* <DEDUP_REMOVED lines=13> */
.L_x_266:
[----:B------:R-:W-:Y:S05]  /*b620*/  BSYNC B1 ;  /* 0x0000000000017941 */ /* 0x000fea0003800000 */
.L_x_265:
        /* <DEDUP_REMOVED lines=13> */
.L_x_268:
[----:B------:R-:W-:Y:S05]  /*b700*/  BSYNC B1 ;  /* 0x0000000000017941 */ /* 0x000fea0003800000 */
.L_x_267:
        /* <DEDUP_REMOVED lines=13> */
.L_x_270:
[----:B------:R-:W-:Y:S05]  /*b7e0*/  BSYNC B1 ;  /* 0x0000000000017941 */ /* 0x000fea0003800000 */
.L_x_269:
        /* <DEDUP_REMOVED lines=13> */
.L_x_272:
[----:B------:R-:W-:Y:S05]  /*b8c0*/  BSYNC B1 ;  /* 0x0000000000017941 */ /* 0x000fea0003800000 */
.L_x_271:
        /* <DEDUP_REMOVED lines=13> */
.L_x_274:
[----:B------:R-:W-:Y:S05]  /*b9a0*/  BSYNC B1 ;  /* 0x0000000000017941 */ /* 0x000fea0003800000 */
.L_x_273:
        /* <DEDUP_REMOVED lines=13> */
.L_x_276:
[----:B------:R-:W-:Y:S05]  /*ba80*/  BSYNC B1 ;  /* 0x0000000000017941 */ /* 0x000fea0003800000 */
.L_x_275:
        /* <DEDUP_REMOVED lines=13> */
.L_x_278:
[----:B------:R-:W-:Y:S05]  /*bb60*/  BSYNC B1 ;  /* 0x0000000000017941 */ /* 0x000fea0003800000 */
.L_x_277:
        /* <DEDUP_REMOVED lines=13> */
.L_x_280:
[----:B------:R-:W-:Y:S05]  /*bc40*/  BSYNC B1 ;  /* 0x0000000000017941 */ /* 0x000fea0003800000 */
.L_x_279:
        /* <DEDUP_REMOVED lines=13> */
.L_x_282:
[----:B------:R-:W-:Y:S05]  /*bd20*/  BSYNC B1 ;  /* 0x0000000000017941 */ /* 0x000fea0003800000 */
.L_x_281:
        /* <DEDUP_REMOVED lines=13> */
.L_x_284:
[----:B------:R-:W-:Y:S05]  /*be00*/  BSYNC B1 ;  /* 0x0000000000017941 */ /* 0x000fea0003800000 */
.L_x_283:
        /* <DEDUP_REMOVED lines=13> */
.L_x_286:
[----:B------:R-:W-:Y:S05]  /*bee0*/  BSYNC B1 ;  /* 0x0000000000017941 */ /* 0x000fea0003800000 */
.L_x_285:
        /* <DEDUP_REMOVED lines=13> */
.L_x_288:
[----:B------:R-:W-:Y:S05]  /*bfc0*/  BSYNC B1 ;  /* 0x0000000000017941 */ /* 0x000fea0003800000 */
.L_x_287:
[----:B------:R-:W-:Y:S05]  /*bfd0*/  @P1 BRA `(.L_x_289) ;  /* 0x00000020009c1947 */ /* 0x000fea0003800000 */
[----:B------:R-:W2:Y:S01]  /*bfe0*/  LDL.LU R2, [R1+0x6c] ;  /* 0x00006c0001027983 */ /* 0x000ea20000300800 */
[----:B-----5:R-:W-:-:S04]  /*bff0*/  LOP3.LUT R0, R0, 0xff, RZ, 0xc0, !PT ;  /* 0x000000ff00007812 */ /* 0x020fc800078ec0ff */
[----:B------:R-:W-:-:S05]  /*c000*/  F2FP.F16.E5M2.UNPACK_B R0, R0 ;  /* 0x00000000ff00723e */ /* 0x000fca00020004ff */
[----:B------:R-:W-:-:S05]  /*c010*/  HADD2.F32 R0, -RZ, R0.H0_H0 ;  /* 0x20000000ff007230 */ /* 0x000fca0000004100 */
[----:B------:R-:W-:-:S04]  /*c020*/  FMUL R0, R0, UR23 ;  /* 0x0000001700007c20 */ /* 0x000fc80008400000 */
[----:B--2---:R-:W-:-:S05]  /*c030*/  FFMA R0, R2, UR22, R0 ;  /* 0x0000001602007c23 */ /* 0x004fca0008000000 */
[----:B0-----:R-:W-:-:S05]  /*c040*/  F2FP.SATFINITE.E5M2.F32.PACK_AB_MERGE_C R3, RZ, R0, RZ ;  /* 0x00000000ff03723e */ /* 0x001fca00048060ff */
[----:B------:R0:W-:Y:S01]  /*c050*/  STG.E.U8 desc[UR20][R26.64+0xf9], R3 ;  /* 0x0000f9031a007986 */ /* 0x0001e2000c101114 */
[----:B------:R-:W-:Y:S05]  /*c060*/  BRA `(.L_x_289) ;  /* 0x0000002000787947 */ /* 0x000fea0003800000 */
.L_x_32:
[----:B------:R-:W-:Y:S01]  /*c070*/  ISETP.GE.AND P1, PT, R38, 0x1, PT ;  /* 0x000000012600780c */ /* 0x000fe20003f26270 */
[----:B------:R-:W-:Y:S01]  /*c080*/  FMUL R228, R228, UR22 ;  /* 0x00000016e4e47c20 */ /* 0x000fe20008400000 */
[----:B------:R-:W-:Y:S01]  /*c090*/  FMUL R227, R227, UR22 ;  /* 0x00000016e3e37c20 */ /* 0x000fe20008400000 */
[----:B------:R-:W-:Y:S01]  /*c0a0*/  ISETP.GE.AND P0, PT, R38, 0x9, PT ;  /* 0x000000092600780c */ /* 0x000fe20003f06270 */
[----:B------:R-:W-:Y:S01]  /*c0b0*/  FMUL R226, R226, UR22 ;  /* 0x00000016e2e27c20 */ /* 0x000fe20008400000 */
[C---:B------:R-:W-:Y:S02]  /*c0c0*/  ISETP.LT.OR P4, PT, R35.reuse, 0x1, !P1 ;  /* 0x000000012300780c */ /* 0x040fe40004f81670 */
[----:B------:R-:W-:Y:S02]  /*c0d0*/  ISETP.LT.OR P5, PT, R35, 0x2, !P1 ;  /* 0x000000022300780c */ /* 0x000fe40004fa1670 */
[----:B------:R-:W-:Y:S02]  /*c0e0*/  F2FP.SATFINITE.E5M2.F32.PACK_AB_MERGE_C R29, RZ, R228, RZ ;  /* 0x000000e4ff1d723e */ /* 0x000fe400048060ff */
[----:B------:R-:W-:-:S02]  /*c0f0*/  F2FP.SATFINITE.E5M2.F32.PACK_AB_MERGE_C R227, RZ, R227, RZ ;  /* 0x000000e3ffe3723e */ /* 0x000fc400048060ff */
[----:B------:R-:W-:Y:S01]  /*c100*/  ISETP.LT.OR P3, PT, R35, 0x1, !P0 ;  /* 0x000000012300780c */ /* 0x000fe20004761670 */
[----:B------:R-:W-:-:S04]  /*c110*/  FMUL R225, R225, UR22 ;  /* 0x00000016e1e17c20 */ /* 0x000fc80008400000 */
[----:B------:R0:W-:Y:S01]  /*c120*/  @!P4 STG.E.U8 desc[UR20][R24.64], R29 ;  /* 0x0000001d1800c986 */ /* 0x0001e2000c101114 */
[----:B------:R-:W-:-:S03]  /*c130*/  ISETP.LT.OR P4, PT, R35, 0x2, !P0 ;  /* 0x000000022300780c */ /* 0x000fc60004781670 */
[----:B------:R2:W-:Y:S01]  /*c140*/  @!P5 STG.E.U8 desc[UR20][R24.64+0x1], R227 ;  /* 0x000001e31800d986 */ /* 0x0005e2000c101114 */
[C---:B------:R-:W-:Y:S01]  /*c150*/  ISETP.LT.OR P5, PT, R35.reuse, 0x9, !P1 ;  /* 0x000000092300780c */ /* 0x040fe20004fa1670 */
[----:B------:R-:W-:Y:S01]  /*c160*/  FMUL R224, R224, UR22 ;  /* 0x00000016e0e07c20 */ /* 0x000fe20008400000 */
[----:B------:R-:W-:Y:S01]  /*c170*/  ISETP.LT.OR P6, PT, R35, 0xa, !P1 ;  /* 0x0000000a2300780c */ /* 0x000fe20004fc1670 */
[----:B------:R-:W-:Y:S01]  /*c180*/  FMUL R223, R223, UR22 ;  /* 0x00000016dfdf7c20 */ /* 0x000fe20008400000 */
[----:B------:R-:W-:Y:S02]  /*c190*/  F2FP.SATFINITE.E5M2.F32.PACK_AB_MERGE_C R31, RZ, R226, RZ ;  /* 0x000000e2ff1f723e */ /* 0x000fe400048060ff */
[----:B------:R-:W-:Y:S02]  /*c1a0*/  F2FP.SATFINITE.E5M2.F32.PACK_AB_MERGE_C R225, RZ, R225, RZ ;  /* 0x000000e1ffe1723e */ /* 0x000fe400048060ff */
[----:B0-----:R-:W-:Y:S01]  /*c1b0*/  F2FP.SATFINITE.E5M2.F32.PACK_AB_MERGE_C R29, RZ, R224, RZ ;  /* 0x000000e0ff1d723e */ /* 0x001fe200048060ff */
[----:B------:R-:W-:Y:S01]  /*c1c0*/  @!P3 STG.E.U8 desc[UR20][R26.64], R31 ;  /* 0x0000001f1a00b986 */ /* 0x000fe2000c101114 */
[----:B------:R-:W-:-:S02]  /*c1d0*/  F2FP.SATFINITE.E5M2.F32.PACK_AB_MERGE_C R223, RZ, R223, RZ ;  /* 0x000000dfffdf723e */ /* 0x000fc400048060ff */
[C---:B------:R-:W-:Y:S01]  /*c1e0*/  ISETP.LT.OR P3, PT, R35.reuse, 0x9, !P0 ;  /* 0x000000092300780c */ /* 0x040fe20004761670 */
[----:B------:R-:W-:Y:S01]  /*c1f0*/  @!P4 STG.E.U8 desc[UR20][R26.64+0x1], R225 ;  /* 0x000001e11a00c986 */ /* 0x000fe2000c101114 */
[----:B------:R-:W-:-:S03]  /*c200*/  ISETP.LT.OR P4, PT, R35, 0xa, !P0 ;  /* 0x0000000a2300780c */ /* 0x000fc60004781670 */
[----:B------:R0:W-:Y:S01]  /*c210*/  @!P5 STG.E.U8 desc[UR20][R24.64+0x8], R29 ;  /* 0x0000081d1800d986 */ /* 0x0001e2000c101114 */
[----:B------:R-:W-:Y:S01]  /*c220*/  ISETP.LT.OR P5, PT, R35, 0x11, !P1 ;  /* 0x000000112300780c */ /* 0x000fe20004fa1670 */
[----:B------:R-:W-:Y:S01]  /*c230*/  FMUL R222, R222, UR22 ;  /* 0x00000016dede7c20 */ /* 0x000fe20008400000 */
[----:B------:R-:W-:Y:S01]  /*c240*/  FMUL R221, R221, UR22 ;  /* 0x00000016dddd7c20 */ /* 0x000fe20008400000 */
[----:B------:R-:W-:Y:S01]  /*c250*/  FMUL R220, R220, UR22 ;  /* 0x00000016dcdc7c20 */ /* 0x000fe20008400000 */
[----:B------:R-:W-:Y:S01]  /*c260*/  @!P6 STG.E.U8 desc[UR20][R24.64+0x9], R223 ;  /* 0x000009df1800e986 */ /* 0x000fe2000c101114 */
[----:B------:R-:W-:Y:S01]  /*c270*/  ISETP.LT.OR P6, PT, R35, 0x12, !P1 ;  /* 0x000000122300780c */ /* 0x000fe20004fc1670 */
[----:B------:R-:W-:Y:S01]  /*c280*/  FMUL R219, R219, UR22 ;  /* 0x00000016dbdb7c20 */ /* 0x000fe20008400000 */
[----:B------:R-:W-:Y:S01]  /*c290*/  F2FP.SATFINITE.E5M2.F32.PACK_AB_MERGE_C R33, RZ, R222, RZ ;  /* 0x000000deff21723e */ /* 0x000fe200048060ff */
[----:B--2---:R-:W2:Y:S01]  /*c2a0*/  LDL.LU R227, [R1+0x8] ;  /* 0x0000080001e37983 */ /* 0x004ea20000300800 */
[----:B------:R-:W-:-:S02]  /*c2b0*/  F2FP.SATFINITE.E5M2.F32.PACK_AB_MERGE_C R221, RZ, R221, RZ ;  /* 0x000000ddffdd723e */ /* 0x000fc400048060ff */
[----:B0-----:R-:W-:Y:S01]  /*c2c0*/  F2FP.SATFINITE.E5M2.F32.PACK_AB_MERGE_C R29, RZ, R220, RZ ;  /* 0x000000dcff1d723e */ /* 0x001fe200048060ff */
[----:B------:R-:W3:Y:S04]  /*c2d0*/  LDL.LU R226, [R1+0x4] ;  /* 0x0000040001e27983 */ /* 0x000ee80000300800 */
[----:B------:R-:W4:Y:S01]  /*c2e0*/  LDL.LU R224, [R1] ;  /* 0x0000000001e07983 */ /* 0x000f220000300800 */
[----:B------:R-:W-:-:S03]  /*c2f0*/  F2FP.SATFINITE.E5M2.F32.PACK_AB_MERGE_C R219, RZ, R219, RZ ;  /* 0x000000dbffdb723e */ /* 0x000fc600048060ff */
[----:B------:R-:W-:Y:S01]  /*c300*/  @!P3 STG.E.U8 desc[UR20][R26.64+0x8], R33 ;  /* 0x000008211a00b986 */ /* 0x000fe2000c101114 */
[----:B------:R-:W-:-:S03]  /*c310*/  ISETP.LT.OR P3, PT, R35, 0x11, !P0 ;  /* 0x000000112300780c */ /* 0x000fc60004761670 */
        /* <DEDUP_REMOVED lines=11> */
[----:B------:R-:W-:Y:S01]  /*c3d0*/  FMUL R214, R214, UR22 ;  /* 0x00000016d6d67c20 */ /* 0x000fe20008400000 */
[----:B------:R-:W-:Y:S01]  /*c3e0*/  F2FP.SATFINITE.E5M2.F32.PACK_AB_MERGE_C R217, RZ, R217, RZ ;  /* 0x000000d9ffd9723e */ /* 0x000fe200048060ff */
[----:B------:R-:W-:Y:S01]  /*c3f0*/  FMUL R213, R213, UR22 ;  /* 0x00000016d5d57c20 */ /* 0x000fe20008400000 */
[----:B0-----:R-:W-:Y:S01]  /*c400*/  F2FP.SATFINITE.E5M2.F32.PACK_AB_MERGE_C R29, RZ, R216, RZ ;  /* 0x000000d8ff1d723e */ /* 0x001fe200048060ff */
[----:B------:R-:W-:Y:S01]  /*c410*/  @!P3 STG.E.U8 desc[UR20][R26.64+0x10], R31 ;  /* 0x0000101f1a00b986 */ /* 0x000fe2000c101114 */
[----:B------:R-:W-:-:S02]  /*c420*/  F2FP.SATFINITE.E5M2.F32.PACK_AB_MERGE_C R215, RZ, R215, RZ ;  /* 0x000000d7ffd7723e */ /* 0x000fc400048060ff */
[C---:B------:R-:W-:Y:S01]  /*c430*/  ISETP.LT.OR P3, PT, R35.reuse, 0x19, !P0 ;  /* 0x000000192300780c */ /* 0x040fe20004761670 */
[----:B------:R-:W-:Y:S01]  /*c440*/  @!P4 STG.E.U8 desc[UR20][R26.64+0x11], R217 ;  /* 0x000011d91a00c986 */ /* 0x000fe2000c101114 */
[----:B------:R-:W-:-:S03]  /*c450*/  ISETP.LT.OR P4, PT, R35, 0x1a, !P0 ;  /* 0x0000001a2300780c */ /* 0x000fc60004781670 */
[----:B------:R0:W-:Y:S01]  /*c460*/  @!P5 STG.E.U8 desc[UR20][R24.64+0x18], R29 ;  /* 0x0000181d1800d986 */ /* 0x0001e2000c101114 */
[C---:B------:R-:W-:Y:S01]  /*c470*/  ISETP.LT.OR P5, PT, R35.reuse, 0x21, !P1 ;  /* 0x000000212300780c */ /* 0x040fe20004fa1670 */
[----:B------:R-:W-:Y:S02]  /*c480*/  FMUL R212, R212, UR22 ;  /* 0x00000016d4d47c20 */ /* 0x000fe40008400000 */
[----:B------:R-:W-:Y:S01]  /*c490*/  @!P6 STG.E.U8 desc[UR20][R24.64+0x19], R215 ;  /* 0x000019d71800e986 */ /* 0x000fe2000c101114 */
[----:B------:R-:W-:Y:S01]  /*c4a0*/  ISETP.LT.OR P6, PT, R35, 0x22, !P1 ;  /* 0x000000222300780c */ /* 0x000fe20004fc1670 */
[----:B------:R-:W-:Y:S01]  /*c4b0*/  FMUL R211, R211, UR22 ;  /* 0x00000016d3d37c20 */ /* 0x000fe20008400000 */
[----:B------:R-:W-:Y:S01]  /*c4c0*/  F2FP.SATFINITE.E5M2.F32.PACK_AB_MERGE_C R33, RZ, R214, RZ ;  /* 0x000000d6ff21723e */ /* 0x000fe200048060ff */
[----:B------:R-:W-:Y:S01]  /*c4d0*/  FMUL R210, R210, UR22 ;  /* 0x00000016d2d27c20 */ /* 0x000fe20008400000 */
[----:B------:R-:W-:Y:S01]  /*c4e0*/  F2FP.SATFINITE.E5M2.F32.PACK_AB_MERGE_C R213, RZ, R213, RZ ;  /* 0x000000d5ffd5723e */ /* 0x000fe200048060ff */
[----:B------:R-:W-:Y:S01]  /*c4f0*/  FMUL R209, R209, UR22 ;  /* 0x00000016d1d17c20 */ /* 0x000fe20008400000 */
        /* <DEDUP_REMOVED lines=8> */
[----:B------:R-:W-:-:S03]  /*c580*/  ISETP.LT.OR P5, PT, R35, 0x29, !P1 ;  /* 0x000000292300780c */ /* 0x000fc60004fa1670 */
        /* <DEDUP_REMOVED lines=240> */
[----:B------:R1:W-:Y:S01]  /*d490*/  @!P6 STG.E.U8 desc[UR20][R24.64+0x99], R23 ;  /* 0x000099171800e986 */ /* 0x0003e2000c101114 */
        /* <DEDUP_REMOVED lines=11> */
[----:B------:R0:W-:Y:S01]  /*d550*/  @!P4 STG.E.U8 desc[UR20][R26.64+0x99], R21 ;  /* 0x000099151a00c986 */ /* 0x0001e2000c101114 */
[----:B------:R-:W-:-:S03]  /*d560*/  ISETP.LT.OR P4, PT, R35, 0xa2, !P0 ;  /* 0x000000a22300780c */ /* 0x000fc60004781670 */
[----:B------:R-:W-:Y:S01]  /*d570*/  @!P5 STG.E.U8 desc[UR20][R24.64+0xa0], R29 ;  /* 0x0000a01d1800d986 */ /* 0x000fe2000c101114 */
[----:B------:R-:W-:-:S03]  /*d580*/  ISETP.LT.OR P5, PT, R35, 0xa9, !P1 ;  /* 0x000000a92300780c */ /* 0x000fc60004fa1670 */
[----:B------:R2:W-:Y:S01]  /*d590*/  @!P6 STG.E.U8 desc[UR20][R24.64+0xa1], R19 ;  /* 0x0000a1131800e986 */ /* 0x0005e2000c101114 */
[----:B------:R-:W-:Y:S01]  /*d5a0*/  ISETP.LT.OR P6, PT, R35, 0xaa, !P1 ;  /* 0x000000aa2300780c */ /* 0x000fe20004fc1670 */
[----:B------:R-:W-:Y:S01]  /*d5b0*/  FMUL R15, R15, UR22 ;  /* 0x000000160f0f7c20 */ /* 0x000fe20008400000 */
[----:B-1----:R-:W-:Y:S01]  /*d5c0*/  F2FP.SATFINITE.E5M2.F32.PACK_AB_MERGE_C R23, RZ, R18, RZ ;  /* 0x00000012ff17723e */ /* 0x002fe200048060ff */
[----:B------:R-:W-:Y:S01]  /*d5d0*/  FMUL R14, R14, UR22 ;  /* 0x000000160e0e7c20 */ /* 0x000fe20008400000 */
[----:B------:R-:W-:Y:S01]  /*d5e0*/  F2FP.SATFINITE.E5M2.F32.PACK_AB_MERGE_C R17, RZ, R17, RZ ;  /* 0x00000011ff11723e */ /* 0x000fe200048060ff */
[----:B------:R-:W-:Y:S01]  /*d5f0*/  FMUL R13, R13, UR22 ;  /* 0x000000160d0d7c20 */ /* 0x000fe20008400000 */
[----:B0-----:R-:W-:Y:S01]  /*d600*/  F2FP.SATFINITE.E5M2.F32.PACK_AB_MERGE_C R21, RZ, R16, RZ ;  /* 0x00000010ff15723e */ /* 0x001fe200048060ff */
[----:B------:R-:W-:Y:S01]  /*d610*/  @!P3 STG.E.U8 desc[UR20][R26.64+0xa0], R23 ;  /* 0x0000a0171a00b986 */ /* 0x000fe2000c101114 */
[----:B------:R-:W-:Y:S02]  /*d620*/  F2FP.SATFINITE.E5M2.F32.PACK_AB_MERGE_C R15, RZ, R15, RZ ;  /* 0x0000000fff0f723e */ /* 0x000fe400048060ff */
[C---:B------:R-:W-:Y:S01]  /*d630*/  ISETP.LT.OR P3, PT, R35.reuse, 0xa9, !P0 ;  /* 0x000000a92300780c */ /* 0x040fe20004761670 */
[----:B------:R-:W-:Y:S01]  /*d640*/  @!P4 STG.E.U8 desc[UR20][R26.64+0xa1], R17 ;  /* 0x0000a1111a00c986 */ /* 0x000fe2000c101114 */
[----:B------:R-:W-:-:S03]  /*d650*/  ISETP.LT.OR P4, PT, R35, 0xaa, !P0 ;  /* 0x000000aa2300780c */ /* 0x000fc60004781670 */
[----:B------:R-:W-:Y:S01]  /*d660*/  @!P5 STG.E.U8 desc[UR20][R24.64+0xa8], R21 ;  /* 0x0000a8151800d986 */ /* 0x000fe2000c101114 */
[C---:B------:R-:W-:Y:S01]  /*d670*/  ISETP.LT.OR P5, PT, R35.reuse, 0xb1, !P1 ;  /* 0x000000b12300780c */ /* 0x040fe20004fa1670 */
[----:B------:R-:W-:Y:S02]  /*d680*/  FMUL R12, R12, UR22 ;  /* 0x000000160c0c7c20 */ /* 0x000fe40008400000 */
[----:B------:R0:W-:Y:S01]  /*d690*/  @!P6 STG.E.U8 desc[UR20][R24.64+0xa9], R15 ;  /* 0x0000a90f1800e986 */ /* 0x0001e2000c101114 */
[----:B------:R-:W-:Y:S01]  /*d6a0*/  ISETP.LT.OR P6, PT, R35, 0xb2, !P1 ;  /* 0x000000b22300780c */ /* 0x000fe20004fc1670 */
[----:B------:R-:W-:Y:S01]  /*d6b0*/  FMUL R11, R11, UR22 ;  /* 0x000000160b0b7c20 */ /* 0x000fe20008400000 */
[----:B--2---:R-:W-:Y:S01]  /*d6c0*/  F2FP.SATFINITE.E5M2.F32.PACK_AB_MERGE_C R19, RZ, R14, RZ ;  /* 0x0000000eff13723e */ /* 0x004fe200048060ff */
[----:B------:R-:W2:Y:S01]  /*d6d0*/  LDL.LU R223, [R1+0x18] ;  /* 0x0000180001df7983 */ /* 0x000ea20000300800 */
[----:B------:R-:W-:Y:S02]  /*d6e0*/  F2FP.SATFINITE.E5M2.F32.PACK_AB_MERGE_C R13, RZ, R13, RZ ;  /* 0x0000000dff0d723e */ /* 0x000fe400048060ff */
[----:B------:R-:W-:Y:S01]  /*d6f0*/  F2FP.SATFINITE.E5M2.F32.PACK_AB_MERGE_C R11, RZ, R11, RZ ;  /* 0x0000000bff0b723e */ /* 0x000fe200048060ff */
[----:B------:R-:W-:Y:S01]  /*d700*/  @!P3 STG.E.U8 desc[UR20][R26.64+0xa8], R19 ;  /* 0x0000a8131a00b986 */ /* 0x000fe2000c101114 */
[----:B0-----:R-:W-:-:S03]  /*d710*/  F2FP.SATFINITE.E5M2.F32.PACK_AB_MERGE_C R15, RZ, R12, RZ ;  /* 0x0000000cff0f723e */ /* 0x001fc600048060ff */
[----:B------:R0:W-:Y:S01]  /*d720*/  @!P4 STG.E.U8 desc[UR20][R26.64+0xa9], R13 ;  /* 0x0000a90d1a00c986 */ /* 0x0001e2000c101114 */
[C---:B------:R-:W-:Y:S02]  /*d730*/  ISETP.LT.OR P3, PT, R35.reuse, 0xb1, !P0 ;  /* 0x000000b12300780c */ /* 0x040fe40004761670 */
[C---:B------:R-:W-:Y:S01]  /*d740*/  ISETP.LT.OR P4, PT, R35.reuse, 0xb2, !P0 ;  /* 0x000000b22300780c */ /* 0x040fe20004781670 */
[----:B------:R-:W-:Y:S01]  /*d750*/  @!P5 STG.E.U8 desc[UR20][R24.64+0xb0], R15 ;  /* 0x0000b00f1800d986 */ /* 0x000fe2000c101114 */
[----:B------:R-:W-:Y:S01]  /*d760*/  ISETP.LT.OR P5, PT, R35, 0xb9, !P1 ;  /* 0x000000b92300780c */ /* 0x000fe20004fa1670 */
[----:B------:R-:W-:Y:S01]  /*d770*/  FMUL R10, R10, UR22 ;  /* 0x000000160a0a7c20 */ /* 0x000fe20008400000 */
[----:B------:R-:W-:Y:S01]  /*d780*/  FMUL R9, R9, UR22 ;  /* 0x0000001609097c20 */ /* 0x000fe20008400000 */
[----:B------:R-:W2:Y:S01]  /*d790*/  LDL.LU R222, [R1+0x14] ;  /* 0x0000140001de7983 */ /* 0x000ea20000300800 */
[----:B------:R-:W-:-:S03]  /*d7a0*/  FMUL R8, R8, UR22 ;  /* 0x0000001608087c20 */ /* 0x000fc60008400000 */
[----:B------:R-:W2:Y:S01]  /*d7b0*/  LDL.LU R220, [R1+0x10] ;  /* 0x0000100001dc7983 */ /* 0x000ea20000300800 */
[----:B------:R-:W-:-:S03]  /*d7c0*/  F2FP.SATFINITE.E5M2.F32.PACK_AB_MERGE_C R17, RZ, R10, RZ ;  /* 0x0000000aff11723e */ /* 0x000fc600048060ff */
[----:B------:R-:W2:Y:S01]  /*d7d0*/  LDL.LU R221, [R1+0xc] ;  /* 0x00000c0001dd7983 */ /* 0x000ea20000300800 */
[----:B------:R-:W-:Y:S01]  /*d7e0*/  F2FP.SATFINITE.E5M2.F32.PACK_AB_MERGE_C R9, RZ, R9, RZ ;  /* 0x00000009ff09723e */ /* 0x000fe200048060ff */
[----:B------:R-:W-:Y:S01]  /*d7f0*/  FMUL R7, R7, UR22 ;  /* 0x0000001607077c20 */ /* 0x000fe20008400000 */
[----:B0-----:R-:W-:Y:S01]  /*d800*/  F2FP.SATFINITE.E5M2.F32.PACK_AB_MERGE_C R13, RZ, R8, RZ ;  /* 0x00000008ff0d723e */ /* 0x001fe200048060ff */
[----:B------:R0:W-:Y:S01]  /*d810*/  @!P6 STG.E.U8 desc[UR20][R24.64+0xb1], R11 ;  /* 0x0000b10b1800e986 */ /* 0x0001e2000c101114 */
[----:B------:R-:W-:Y:S01]  /*d820*/  ISETP.LT.OR P6, PT, R35, 0xba, !P1 ;  /* 0x000000ba2300780c */ /* 0x000fe20004fc1670 */
[----:B-----5:R-:W-:Y:S01]  /*d830*/  FMUL R2, R2, UR22 ;  /* 0x0000001602027c20 */ /* 0x020fe20008400000 */
[----:B------:R-:W-:Y:S01]  /*d840*/  F2FP.SATFINITE.E5M2.F32.PACK_AB_MERGE_C R7, RZ, R7, RZ ;  /* 0x00000007ff07723e */ /* 0x000fe200048060ff */
[----:B------:R-:W-:Y:S01]  /*d850*/  @!P3 STG.E.U8 desc[UR20][R26.64+0xb0], R17 ;  /* 0x0000b0111a00b986 */ /* 0x000fe2000c101114 */
[----:B------:R-:W-:Y:S01]  /*d860*/  FMUL R3, R3, UR22 ;  /* 0x0000001603037c20 */ /* 0x000fe20008400000 */
[----:B------:R-:W-:Y:S01]  /*d870*/  FMUL R4, R4, UR22 ;  /* 0x0000001604047c20 */ /* 0x000fe20008400000 */
[C---:B------:R-:W-:Y:S01]  /*d880*/  ISETP.LT.OR P3, PT, R35.reuse, 0xb9, !P0 ;  /* 0x000000b92300780c */ /* 0x040fe20004761670 */
[----:B------:R1:W-:Y:S01]  /*d890*/  @!P4 STG.E.U8 desc[UR20][R26.64+0xb1], R9 ;  /* 0x0000b1091a00c986 */ /* 0x0003e2000c101114 */
[----:B------:R-:W-:Y:S01]  /*d8a0*/  ISETP.LT.OR P4, PT, R35, 0xba, !P0 ;  /* 0x000000ba2300780c */ /* 0x000fe20004781670 */
[----:B------:R-:W-:Y:S01]  /*d8b0*/  FMUL R6, R6, UR22 ;  /* 0x0000001606067c20 */ /* 0x000fe20008400000 */
[----:B------:R-:W-:Y:S01]  /*d8c0*/  FMUL R5, R5, UR22 ;  /* 0x0000001605057c20 */ /* 0x000fe20008400000 */
[----:B------:R3:W-:Y:S01]  /*d8d0*/  @!P5 STG.E.U8 desc[UR20][R24.64+0xb8], R13 ;  /* 0x0000b80d1800d986 */ /* 0x0007e2000c101114 */
[----:B------:R-:W-:Y:S01]  /*d8e0*/  ISETP.LT.OR P5, PT, R35, 0xc1, !P1 ;  /* 0x000000c12300780c */ /* 0x000fe20004fa1670 */
[----:B------:R-:W-:Y:S01]  /*d8f0*/  FMUL R0, R0, UR22 ;  /* 0x0000001600007c20 */ /* 0x000fe20008400000 */
[----:B0-----:R-:W-:Y:S01]  /*d900*/  F2FP.SATFINITE.E5M2.F32.PACK_AB_MERGE_C R11, RZ, R6, RZ ;  /* 0x00000006ff0b723e */ /* 0x001fe200048060ff */
[----:B------:R-:W2:Y:S01]  /*d910*/  LDL.LU R225, [R1+0x1c] ;  /* 0x00001c0001e17983 */ /* 0x000ea20000300800 */
[----:B------:R-:W-:-:S03]  /*d920*/  F2FP.SATFINITE.E5M2.F32.PACK_AB_MERGE_C R5, RZ, R5, RZ ;  /* 0x00000005ff05723e */ /* 0x000fc600048060ff */
[----:B------:R0:W-:Y:S01]  /*d930*/  @!P6 STG.E.U8 desc[UR20][R24.64+0xb9], R7 ;  /* 0x0000b9071800e986 */ /* 0x0001e2000c101114 */
[----:B-1----:R-:W-:Y:S01]  /*d940*/  F2FP.SATFINITE.E5M2.F32.PACK_AB_MERGE_C R9, RZ, R4, RZ ;  /* 0x00000004ff09723e */ /* 0x002fe200048060ff */
[----:B------:R-:W-:Y:S01]  /*d950*/  FMUL R4, R227, UR22 ;  /* 0x00000016e3047c20 */ /* 0x000fe20008400000 */
[C---:B------:R-:W-:Y:S01]  /*d960*/  ISETP.LT.OR P6, PT, R35.reuse, 0xc2, !P1 ;  /* 0x000000c22300780c */ /* 0x040fe20004fc1670 */
[----:B------:R-:W-:Y:S01]  /*d970*/  @!P3 STG.E.U8 desc[UR20][R26.64+0xb8], R11 ;  /* 0x0000b80b1a00b986 */ /* 0x000fe2000c101114 */
[----:B---3--:R-:W-:Y:S01]  /*d980*/  F2FP.SATFINITE.E5M2.F32.PACK_AB_MERGE_C R13, RZ, R2, RZ ;  /* 0x00000002ff0d723e */ /* 0x008fe200048060ff */
[----:B----4-:R-:W-:Y:S01]  /*d990*/  FMUL R2, R224, UR22 ;  /* 0x00000016e0027c20 */ /* 0x010fe20008400000 */
[----:B------:R-:W-:Y:S01]  /*d9a0*/  ISETP.LT.OR P3, PT, R35, 0xc1, !P0 ;  /* 0x000000c12300780c */ /* 0x000fe20004761670 */
[----:B------:R-:W3:Y:S01]  /*d9b0*/  LDL.LU R224, [R1+0x20] ;  /* 0x0000200001e07983 */ /* 0x000ee20000300800 */
[----:B0-----:R-:W-:Y:S01]  /*d9c0*/  F2FP.SATFINITE.E5M2.F32.PACK_AB_MERGE_C R7, RZ, R3, RZ ;  /* 0x00000003ff07723e */ /* 0x001fe200048060ff */
[----:B------:R-:W-:-:S02]  /*d9d0*/  FMUL R3, R226, UR22 ;  /* 0x00000016e2037c20 */ /* 0x000fc40008400000 */
[----:B------:R0:W-:Y:S01]  /*d9e0*/  @!P4 STG.E.U8 desc[UR20][R26.64+0xb9], R5 ;  /* 0x0000b9051a00c986 */ /* 0x0001e2000c101114 */
[----:B------:R-:W-:-:S03]  /*d9f0*/  ISETP.LT.OR P4, PT, R35, 0xc2, !P0 ;  /* 0x000000c22300780c */ /* 0x000fc60004781670 */
[----:B------:R-:W4:Y:S04]  /*da00*/  LDL.LU R226, [R1+0x24] ;  /* 0x0000240001e27983 */ /* 0x000f280000300800 */
[----:B------:R-:W4:Y:S04]  /*da10*/  LDL.LU R227, [R1+0x28] ;  /* 0x0000280001e37983 */ /* 0x000f280000300800 */
[----:B------:R-:W-:Y:S01]  /*da20*/  @!P5 STG.E.U8 desc[UR20][R24.64+0xc0], R9 ;  /* 0x0000c0091800d986 */ /* 0x000fe2000c101114 */
[C---:B------:R-:W-:Y:S02]  /*da30*/  ISETP.LT.OR P5, PT, R35.reuse, 0xc9, !P1 ;  /* 0x000000c92300780c */ /* 0x040fe40004fa1670 */
[----:B0-----:R-:W-:Y:S01]  /*da40*/  F2FP.SATFINITE.E5M2.F32.PACK_AB_MERGE_C R5, RZ, R0, RZ ;  /* 0x00000000ff05723e */ /* 0x001fe200048060ff */
[----:B------:R0:W-:Y:S01]  /*da50*/  @!P6 STG.E.U8 desc[UR20][R24.64+0xc1], R7 ;  /* 0x0000c1071800e986 */ /* 0x0001e2000c101114 */
[----:B------:R-:W-:-:S03]  /*da60*/  ISETP.LT.OR P6, PT, R35, 0xca, !P1 ;  /* 0x000000ca2300780c */ /* 0x000fc60004fc1670 */
[----:B------:R-:W-:Y:S01]  /*da70*/  @!P3 STG.E.U8 desc[UR20][R26.64+0xc0], R13 ;  /* 0x0000c00d1a00b986 */ /* 0x000fe2000c101114 */
[----:B------:R-:W-:-:S03]  /*da80*/  ISETP.LT.OR P3, PT, R35, 0xc9, !P0 ;  /* 0x000000c92300780c */ /* 0x000fc60004761670 */
[----:B------:R1:W-:Y:S01]  /*da90*/  @!P4 STG.E.U8 desc[UR20][R26.64+0xc1], R5 ;  /* 0x0000c1051a00c986 */ /* 0x0003e2000c101114 */
[----:B0-----:R-:W-:Y:S02]  /*daa0*/  F2FP.SATFINITE.E5M2.F32.PACK_AB_MERGE_C R7, RZ, R2, RZ ;  /* 0x00000002ff07723e */ /* 0x001fe400048060ff */
[----:B------:R-:W-:-:S03]  /*dab0*/  ISETP.LT.OR P4, PT, R35, 0xca, !P0 ;  /* 0x000000ca2300780c */ /* 0x000fc60004781670 */
[----:B------:R0:W-:Y:S01]  /*dac0*/  @!P5 STG.E.U8 desc[UR20][R24.64+0xc8], R7 ;  /* 0x0000c8071800d986 */ /* 0x0001e2000c101114 */
[----:B------:R-:W-:Y:S02]  /*dad0*/  ISETP.LT.OR P5, PT, R35, 0xd1, !P1 ;  /* 0x000000d12300780c */ /* 0x000fe40004fa1670 */
[----:B------:R-:W-:Y:S02]  /*dae0*/  F2FP.SATFINITE.E5M2.F32.PACK_AB_MERGE_C R9, RZ, R3, RZ ;  /* 0x00000003ff09723e */ /* 0x000fe400048060ff */
[----:B------:R-:W-:-:S03]  /*daf0*/  F2FP.SATFINITE.E5M2.F32.PACK_AB_MERGE_C R11, RZ, R4, RZ ;  /* 0x00000004ff0b723e */ /* 0x000fc600048060ff */
[----:B------:R0:W-:Y:S04]  /*db00*/  @!P6 STG.E.U8 desc[UR20][R24.64+0xc9], R9 ;  /* 0x0000c9091800e986 */ /* 0x0001e8000c101114 */
[----:B------:R-:W-:Y:S01]  /*db10*/  @!P3 STG.E.U8 desc[UR20][R26.64+0xc8], R11 ;  /* 0x0000c80b1a00b986 */ /* 0x000fe2000c101114 */
[----:B--2---:R-:W-:Y:S01]  /*db20*/  FMUL R2, R220, UR22 ;  /* 0x00000016dc027c20 */ /* 0x004fe20008400000 */
[----:B------:R-:W-:Y:S02]  /*db30*/  FMUL R0, R221, UR22 ;  /* 0x00000016dd007c20 */ /* 0x000fe40008400000 */
[----:B------:R-:W2:Y:S03]  /*db40*/  LDL.LU R221, [R1+0x2c] ;  /* 0x00002c0001dd7983 */ /* 0x000ea60000300800 */
[----:B-1----:R-:W-:Y:S01]  /*db50*/  F2FP.SATFINITE.E5M2.F32.PACK_AB_MERGE_C R5, RZ, R0, RZ ;  /* 0x00000000ff05723e */ /* 0x002fe200048060ff */
[----:B------:R-:W2:Y:S01]  /*db60*/  LDL.LU R220, [R1+0x30] ;  /* 0x0000300001dc7983 */ /* 0x000ea20000300800 */
[----:B------:R-:W-:Y:S01]  /*db70*/  FMUL R0, R223, UR22 ;  /* 0x00000016df007c20 */ /* 0x000fe20008400000 */
[----:B------:R-:W-:Y:S01]  /*db80*/  FMUL R3, R222, UR22 ;  /* 0x00000016de037c20 */ /* 0x000fe20008400000 */
[----:B0-----:R-:W-:Y:S01]  /*db90*/  F2FP.SATFINITE.E5M2.F32.PACK_AB_MERGE_C R7, RZ, R2, RZ ;  /* 0x00000002ff07723e */ /* 0x001fe200048060ff */
[----:B------:R-:W2:Y:S02]  /*dba0*/  LDL.LU R222, [R1+0x34] ;  /* 0x0000340001de7983 */ /* 0x000ea40000300800 */
[----:B------:R-:W-:-:S02]  /*dbb0*/  F2FP.SATFINITE.E5M2.F32.PACK_AB_MERGE_C R13, RZ, R0, RZ ;  /* 0x00000000ff0d723e */ /* 0x000fc400048060ff */
[----:B------:R-:W2:Y:S01]  /*dbc0*/  LDL.LU R223, [R1+0x38] ;  /* 0x0000380001df7983 */ /* 0x000ea20000300800 */
[----:B------:R-:W-:Y:S01]  /*dbd0*/  F2FP.SATFINITE.E5M2.F32.PACK_AB_MERGE_C R9, RZ, R3, RZ ;  /* 0x00000003ff09723e */ /* 0x000fe200048060ff */
[----:B------:R-:W-:Y:S02]  /*dbe0*/  FMUL R2, R225, UR22 ;  /* 0x00000016e1027c20 */ /* 0x000fe40008400000 */
[----:B------:R-:W2:Y:S04]  /*dbf0*/  LDL.LU R225, [R1+0x3c] ;  /* 0x00003c0001e17983 */ /* 0x000ea80000300800 */
[----:B------:R-:W-:Y:S01]  /*dc00*/  @!P4 STG.E.U8 desc[UR20][R26.64+0xc9], R5 ;  /* 0x0000c9051a00c986 */ /* 0x000fe2000c101114 */
[----:B---3--:R-:W-:-:S03]  /*dc10*/  FMUL R0, R224, UR22 ;  /* 0x00000016e0007c20 */ /* 0x008fc60008400000 */
[----:B------:R0:W-:Y:S04]  /*dc20*/  @!P5 STG.E.U8 desc[UR20][R24.64+0xd0], R7 ;  /* 0x0000d0071800d986 */ /* 0x0001e8000c101114 */
[----:B------:R-:W3:Y:S01]  /*dc30*/  LDL.LU R224, [R1+0x40] ;  /* 0x0000400001e07983 */ /* 0x000ee20000300800 */
[----:B----4-:R-:W-:-:S03]  /*dc40*/  FMUL R3, R226, UR22 ;  /* 0x00000016e2037c20 */ /* 0x010fc60008400000 */
[----:B------:R-:W4:Y:S01]  /*dc50*/  LDL.LU R226, [R1+0x44] ;  /* 0x0000440001e27983 */ /* 0x000f220000300800 */
[----:B0-----:R-:W-:Y:S01]  /*dc60*/  F2FP.SATFINITE.E5M2.F32.PACK_AB_MERGE_C R7, RZ, R0, RZ ;  /* 0x00000000ff07723e */ /* 0x001fe200048060ff */
[----:B------:R-:W-:Y:S02]  /*dc70*/  FMUL R0, R227, UR22 ;  /* 0x00000016e3007c20 */ /* 0x000fe40008400000 */
[----:B------:R-:W4:Y:S01]  /*dc80*/  LDL.LU R227, [R1+0x48] ;  /* 0x0000480001e37983 */ /* 0x000f220000300800 */
[C---:B------:R-:W-:Y:S02]  /*dc90*/  ISETP.LT.OR P6, PT, R35.reuse, 0xd2, !P1 ;  /* 0x000000d22300780c */ /* 0x040fe40004fc1670 */
[C---:B------:R-:W-:Y:S01]  /*dca0*/  ISETP.LT.OR P4, PT, R35.reuse, 0xd2, !P0 ;  /* 0x000000d22300780c */ /* 0x040fe20004781670 */
[----:B------:R-:W4:Y:S01]  /*dcb0*/  LDL.LU R219, [R1+0x4c] ;  /* 0x00004c0001db7983 */ /* 0x000f220000300800 */
[----:B------:R-:W-:Y:S02]  /*dcc0*/  F2FP.SATFINITE.E5M2.F32.PACK_AB_MERGE_C R5, RZ, R2, RZ ;  /* 0x00000002ff05723e */ /* 0x000fe400048060ff */
[----:B------:R-:W-:-:S02]  /*dcd0*/  ISETP.LT.OR P3, PT, R35, 0xd1, !P0 ;  /* 0x000000d12300780c */ /* 0x000fc40004761670 */
[----:B------:R-:W-:Y:S02]  /*dce0*/  ISETP.LT.OR P5, PT, R35, 0xd9, !P1 ;  /* 0x000000d92300780c */ /* 0x000fe40004fa1670 */
[----:B------:R-:W-:-:S03]  /*dcf0*/  F2FP.SATFINITE.E5M2.F32.PACK_AB_MERGE_C R11, RZ, R0, RZ ;  /* 0x00000000ff0b723e */ /* 0x000fc600048060ff */
[----:B------:R0:W-:Y:S01]  /*dd00*/  @!P6 STG.E.U8 desc[UR20][R24.64+0xd1], R9 ;  /* 0x0000d1091800e986 */ /* 0x0001e2000c101114 */
[----:B------:R-:W-:-:S03]  /*dd10*/  ISETP.LT.OR P6, PT, R35, 0xda, !P1 ;  /* 0x000000da2300780c */ /* 0x000fc60004fc1670 */
[----:B------:R1:W-:Y:S01]  /*dd20*/  @!P4 STG.E.U8 desc[UR20][R26.64+0xd1], R5 ;  /* 0x0000d1051a00c986 */ /* 0x0003e2000c101114 */
[----:B------:R-:W-:-:S03]  /*dd30*/  ISETP.LT.OR P4, PT, R35, 0xda, !P0 ;  /* 0x000000da2300780c */ /* 0x000fc60004781670 */
[----:B------:R-:W-:Y:S01]  /*dd40*/  @!P3 STG.E.U8 desc[UR20][R26.64+0xd0], R13 ;  /* 0x0000d00d1a00b986 */ /* 0x000fe2000c101114 */
[----:B0-----:R-:W-:-:S03]  /*dd50*/  F2FP.SATFINITE.E5M2.F32.PACK_AB_MERGE_C R9, RZ, R3, RZ ;  /* 0x00000003ff09723e */ /* 0x001fc600048060ff */
[----:B------:R0:W-:Y:S04]  /*dd60*/  @!P5 STG.E.U8 desc[UR20][R24.64+0xd8], R7 ;  /* 0x0000d8071800d986 */ /* 0x0001e8000c101114 */
[----:B------:R0:W-:Y:S01]  /*dd70*/  @!P6 STG.E.U8 desc[UR20][R24.64+0xd9], R9 ;  /* 0x0000d9091800e986 */ /* 0x0001e2000c101114 */
[----:B--2---:R-:W-:-:S03]  /*dd80*/  FMUL R0, R221, UR22 ;  /* 0x00000016dd007c20 */ /* 0x004fc60008400000 */
[----:B------:R-:W2:Y:S01]  /*dd90*/  LDL.LU R221, [R1+0x50] ;  /* 0x0000500001dd7983 */ /* 0x000ea20000300800 */
[----:B------:R-:W-:-:S03]  /*dda0*/  FMUL R2, R220, UR22 ;  /* 0x00000016dc027c20 */ /* 0x000fc60008400000 */
[----:B------:R-:W2:Y:S01]  /*ddb0*/  LDL.LU R220, [R1+0x54] ;  /* 0x0000540001dc7983 */ /* 0x000ea20000300800 */
[----:B-1----:R-:W-:Y:S01]  /*ddc0*/  F2FP.SATFINITE.E5M2.F32.PACK_AB_MERGE_C R5, RZ, R0, RZ ;  /* 0x00000000ff05723e */ /* 0x002fe200048060ff */
[----:B------:R-:W-:Y:S02]  /*ddd0*/  FMUL R3, R222, UR22 ;  /* 0x00000016de037c20 */ /* 0x000fe40008400000 */
[----:B------:R-:W2:Y:S01]  /*dde0*/  LDL.LU R222, [R1+0x58] ;  /* 0x0000580001de7983 */ /* 0x000ea20000300800 */
[----:B0-----:R-:W-:Y:S01]  /*ddf0*/  F2FP.SATFINITE.E5M2.F32.PACK_AB_MERGE_C R7, RZ, R2, RZ ;  /* 0x00000002ff07723e */ /* 0x001fe200048060ff */
[----:B------:R-:W-:Y:S01]  /*de00*/  FMUL R4, R223, UR22 ;  /* 0x00000016df047c20 */ /* 0x000fe20008400000 */
[----:B------:R-:W-:Y:S01]  /*de10*/  F2FP.SATFINITE.E5M2.F32.PACK_AB_MERGE_C R9, RZ, R3, RZ ;  /* 0x00000003ff09723e */ /* 0x000fe200048060ff */
[----:B------:R-:W2:Y:S01]  /*de20*/  LDL.LU R223, [R1+0x5c] ;  /* 0x00005c0001df7983 */ /* 0x000ea20000300800 */
[----:B------:R-:W-:-:S03]  /*de30*/  FMUL R0, R225, UR22 ;  /* 0x00000016e1007c20 */ /* 0x000fc60008400000 */
[----:B------:R0:W-:Y:S04]  /*de40*/  @!P4 STG.E.U8 desc[UR20][R26.64+0xd9], R5 ;  /* 0x0000d9051a00c986 */ /* 0x0001e8000c101114 */
[----:B------:R-:W2:Y:S01]  /*de50*/  LDL.LU R225, [R1+0x60] ;  /* 0x0000600001e17983 */ /* 0x000ea20000300800 */
[----:B0-----:R-:W-:Y:S01]  /*de60*/  F2FP.SATFINITE.E5M2.F32.PACK_AB_MERGE_C R5, RZ, R0, RZ ;  /* 0x00000000ff05723e */ /* 0x001fe200048060ff */
[----:B---3--:R-:W-:Y:S02]  /*de70*/  FMUL R2, R224, UR22 ;  /* 0x00000016e0027c20 */ /* 0x008fe40008400000 */
[----:B------:R-:W3:Y:S01]  /*de80*/  LDL.LU R224, [R1+0x64] ;  /* 0x0000640001e07983 */ /* 0x000ee20000300800 */
[----:B----4-:R-:W-:-:S03]  /*de90*/  FMUL R3, R226, UR22 ;  /* 0x00000016e2037c20 */ /* 0x010fc60008400000 */
[----:B------:R-:W4:Y:S01]  /*dea0*/  LDL.LU R226, [R1+0x68] ;  /* 0x0000680001e27983 */ /* 0x000f220000300800 */
[----:B------:R-:W-:-:S03]  /*deb0*/  FMUL R0, R227, UR22 ;  /* 0x00000016e3007c20 */ /* 0x000fc60008400000 */
[----:B------:R-:W4:Y:S01]  /*dec0*/  LDL.LU R227, [R1+0x6c] ;  /* 0x00006c0001e37983 */ /* 0x000f220000300800 */
[C---:B------:R-:W-:Y:S02]  /*ded0*/  ISETP.LT.OR P3, PT, R35.reuse, 0xd9, !P0 ;  /* 0x000000d92300780c */ /* 0x040fe40004761670 */
[C---:B------:R-:W-:Y:S02]  /*dee0*/  ISETP.LT.OR P5, PT, R35.reuse, 0xe1, !P1 ;  /* 0x000000e12300780c */ /* 0x040fe40004fa1670 */
[C---:B------:R-:W-:Y:S02]  /*def0*/  ISETP.LT.OR P6, PT, R35.reuse, 0xe2, !P1 ;  /* 0x000000e22300780c */ /* 0x040fe40004fc1670 */
[----:B------:R-:W-:-:S07]  /*df00*/  ISETP.LT.OR P4, PT, R35, 0xe2, !P0 ;  /* 0x000000e22300780c */ /* 0x000fce0004781670 */
[----:B------:R-:W-:Y:S01]  /*df10*/  @!P3 STG.E.U8 desc[UR20][R26.64+0xd8], R11 ;  /* 0x0000d80b1a00b986 */ /* 0x000fe2000c101114 */
[----:B------:R-:W-:-:S03]  /*df20*/  ISETP.LT.OR P3, PT, R35, 0xe1, !P0 ;  /* 0x000000e12300780c */ /* 0x000fc60004761670 */
[----:B------:R0:W-:Y:S01]  /*df30*/  @!P5 STG.E.U8 desc[UR20][R24.64+0xe0], R7 ;  /* 0x0000e0071800d986 */ /* 0x0001e2000c101114 */
[----:B------:R-:W-:-:S03]  /*df40*/  ISETP.LT.OR P5, PT, R35, 0xe9, !P1 ;  /* 0x000000e92300780c */ /* 0x000fc60004fa1670 */
[----:B------:R1:W-:Y:S01]  /*df50*/  @!P6 STG.E.U8 desc[UR20][R24.64+0xe1], R9 ;  /* 0x0000e1091800e986 */ /* 0x0003e2000c101114 */
[----:B------:R-:W-:Y:S02]  /*df60*/  ISETP.LT.OR P6, PT, R35, 0xea, !P1 ;  /* 0x000000ea2300780c */ /* 0x000fe40004fc1670 */
[----:B------:R-:W-:Y:S01]  /*df70*/  F2FP.SATFINITE.E5M2.F32.PACK_AB_MERGE_C R13, RZ, R4, RZ ;  /* 0x00000004ff0d723e */ /* 0x000fe200048060ff */
[----:B------:R1:W-:Y:S01]  /*df80*/  @!P4 STG.E.U8 desc[UR20][R26.64+0xe1], R5 ;  /* 0x0000e1051a00c986 */ /* 0x0003e2000c101114 */
[----:B0-----:R-:W-:-:S03]  /*df90*/  F2FP.SATFINITE.E5M2.F32.PACK_AB_MERGE_C R7, RZ, R2, RZ ;  /* 0x00000002ff07723e */ /* 0x001fc600048060ff */
[----:B------:R-:W-:Y:S01]  /*dfa0*/  @!P3 STG.E.U8 desc[UR20][R26.64+0xe0], R13 ;  /* 0x0000e00d1a00b986 */ /* 0x000fe2000c101114 */
[----:B-1----:R-:W-:-:S03]  /*dfb0*/  F2FP.SATFINITE.E5M2.F32.PACK_AB_MERGE_C R9, RZ, R3, RZ ;  /* 0x00000003ff09723e */ /* 0x002fc600048060ff */
[----:B------:R0:W-:Y:S01]  /*dfc0*/  @!P5 STG.E.U8 desc[UR20][R24.64+0xe8], R7 ;  /* 0x0000e8071800d986 */ /* 0x0001e2000c101114 */
[C---:B------:R-:W-:Y:S02]  /*dfd0*/  ISETP.LT.OR P3, PT, R35.reuse, 0xe9, !P0 ;  /* 0x000000e92300780c */ /* 0x040fe40004761670 */
[C---:B------:R-:W-:Y:S01]  /*dfe0*/  ISETP.LT.OR P4, PT, R35.reuse, 0xea, !P0 ;  /* 0x000000ea2300780c */ /* 0x040fe20004781670 */
[----:B------:R1:W-:Y:S01]  /*dff0*/  @!P6 STG.E.U8 desc[UR20][R24.64+0xe9], R9 ;  /* 0x0000e9091800e986 */ /* 0x0003e2000c101114 */
[----:B------:R-:W-:Y:S01]  /*e000*/  ISETP.LT.OR P5, PT, R35, 0xf1, !P1 ;  /* 0x000000f12300780c */ /* 0x000fe20004fa1670 */
[----:B------:R-:W-:Y:S01]  /*e010*/  FMUL R2, R219, UR22 ;  /* 0x00000016db027c20 */ /* 0x000fe20008400000 */
[----:B------:R-:W-:Y:S02]  /*e020*/  ISETP.LT.OR P6, PT, R35, 0xf2, !P1 ;  /* 0x000000f22300780c */ /* 0x000fe40004fc1670 */
[----:B------:R-:W-:Y:S02]  /*e030*/  F2FP.SATFINITE.E5M2.F32.PACK_AB_MERGE_C R11, RZ, R0, RZ ;  /* 0x00000000ff0b723e */ /* 0x000fe400048060ff */
[----:B------:R-:W-:-:S03]  /*e040*/  F2FP.SATFINITE.E5M2.F32.PACK_AB_MERGE_C R5, RZ, R2, RZ ;  /* 0x00000002ff05723e */ /* 0x000fc600048060ff */
[----:B------:R-:W-:Y:S01]  /*e050*/  @!P3 STG.E.U8 desc[UR20][R26.64+0xe8], R11 ;  /* 0x0000e80b1a00b986 */ /* 0x000fe2000c101114 */
[----:B------:R-:W-:-:S03]  /*e060*/  ISETP.LT.OR P3, PT, R35, 0xf1, !P0 ;  /* 0x000000f12300780c */ /* 0x000fc60004761670 */
[----:B------:R-:W-:Y:S01]  /*e070*/  @!P4 STG.E.U8 desc[UR20][R26.64+0xe9], R5 ;  /* 0x0000e9051a00c986 */ /* 0x000fe2000c101114 */
[C---:B------:R-:W-:Y:S02]  /*e080*/  ISETP.LT.OR P4, PT, R35.reuse, 0xf9, !P1 ;  /* 0x000000f92300780c */ /* 0x040fe40004f81670 */
[----:B------:R-:W-:Y:S01]  /*e090*/  ISETP.LT.OR P1, PT, R35, 0xfa, !P1 ;  /* 0x000000fa2300780c */ /* 0x000fe20004f21670 */
[----:B--2---:R-:W-:Y:S01]  /*e0a0*/  FMUL R0, R221, UR22 ;  /* 0x00000016dd007c20 */ /* 0x004fe20008400000 */
[----:B------:R-:W-:-:S04]  /*e0b0*/  FMUL R3, R220, UR22 ;  /* 0x00000016dc037c20 */ /* 0x000fc80008400000 */
[----:B0-----:R-:W-:Y:S02]  /*e0c0*/  F2FP.SATFINITE.E5M2.F32.PACK_AB_MERGE_C R7, RZ, R0, RZ ;  /* 0x00000000ff07723e */ /* 0x001fe400048060ff */
[----:B-1----:R-:W-:Y:S01]  /*e0d0*/  F2FP.SATFINITE.E5M2.F32.PACK_AB_MERGE_C R9, RZ, R3, RZ ;  /* 0x00000003ff09723e */ /* 0x002fe200048060ff */
[----:B------:R-:W-:Y:S02]  /*e0e0*/  FMUL R0, R222, UR22 ;  /* 0x00000016de007c20 */ /* 0x000fe40008400000 */
[----:B------:R0:W-:Y:S01]  /*e0f0*/  @!P5 STG.E.U8 desc[UR20][R24.64+0xf0], R7 ;  /* 0x0000f0071800d986 */ /* 0x0001e2000c101114 */
[----:B------:R-:W-:-:S03]  /*e100*/  ISETP.LT.OR P5, PT, R35, 0xf2, !P0 ;  /* 0x000000f22300780c */ /* 0x000fc600047a1670 */
[----:B------:R1:W-:Y:S01]  /*e110*/  @!P6 STG.E.U8 desc[UR20][R24.64+0xf1], R9 ;  /* 0x0000f1091800e986 */ /* 0x0003e2000c101114 */
[----:B------:R-:W-:Y:S02]  /*e120*/  ISETP.LT.OR P6, PT, R35, 0xf9, !P0 ;  /* 0x000000f92300780c */ /* 0x000fe400047c1670 */
[----:B------:R-:W-:Y:S01]  /*e130*/  F2FP.SATFINITE.E5M2.F32.PACK_AB_MERGE_C R13, RZ, R0, RZ ;  /* 0x00000000ff0d723e */ /* 0x000fe200048060ff */
[----:B------:R-:W-:Y:S01]  /*e140*/  FMUL R0, R223, UR22 ;  /* 0x00000016df007c20 */ /* 0x000fe20008400000 */
[----:B------:R-:W-:Y:S01]  /*e150*/  ISETP.LT.OR P0, PT, R35, 0xfa, !P0 ;  /* 0x000000fa2300780c */ /* 0x000fe20004701670 */
[----:B------:R-:W-:-:S03]  /*e160*/  FMUL R2, R225, UR22 ;  /* 0x00000016e1027c20 */ /* 0x000fc60008400000 */
[----:B0-----:R-:W-:Y:S02]  /*e170*/  F2FP.SATFINITE.E5M2.F32.PACK_AB_MERGE_C R7, RZ, R0, RZ ;  /* 0x00000000ff07723e */ /* 0x001fe400048060ff */
[----:B-1----:R-:W-:Y:S01]  /*e180*/  F2FP.SATFINITE.E5M2.F32.PACK_AB_MERGE_C R9, RZ, R2, RZ ;  /* 0x00000002ff09723e */ /* 0x002fe200048060ff */
[----:B---3--:R-:W-:Y:S01]  /*e190*/  FMUL R3, R224, UR22 ;  /* 0x00000016e0037c20 */ /* 0x008fe20008400000 */
[----:B----4-:R-:W-:Y:S01]  /*e1a0*/  FMUL R4, R226, UR22 ;  /* 0x00000016e2047c20 */ /* 0x010fe20008400000 */
[----:B------:R-:W-:-:S03]  /*e1b0*/  FMUL R5, R227, UR22 ;  /* 0x00000016e3057c20 */ /* 0x000fc60008400000 */
[----:B------:R-:W-:Y:S02]  /*e1c0*/  F2FP.SATFINITE.E5M2.F32.PACK_AB_MERGE_C R3, RZ, R3, RZ ;  /* 0x00000003ff03723e */ /* 0x000fe400048060ff */
[----:B------:R-:W-:Y:S02]  /*e1d0*/  F2FP.SATFINITE.E5M2.F32.PACK_AB_MERGE_C R11, RZ, R4, RZ ;  /* 0x00000004ff0b723e */ /* 0x000fe400048060ff */
[----:B------:R-:W-:Y:S01]  /*e1e0*/  F2FP.SATFINITE.E5M2.F32.PACK_AB_MERGE_C R5, RZ, R5, RZ ;  /* 0x00000005ff05723e */ /* 0x000fe200048060ff */
[----:B------:R0:W-:Y:S04]  /*e1f0*/  @!P3 STG.E.U8 desc[UR20][R26.64+0xf0], R13 ;  /* 0x0000f00d1a00b986 */ /* 0x0001e8000c101114 */
[----:B------:R0:W-:Y:S04]  /*e200*/  @!P5 STG.E.U8 desc[UR20][R26.64+0xf1], R7 ;  /* 0x0000f1071a00d986 */ /* 0x0001e8000c101114 */
[----:B------:R0:W-:Y:S04]  /*e210*/  @!P4 STG.E.U8 desc[UR20][R24.64+0xf8], R9 ;  /* 0x0000f8091800c986 */ /* 0x0001e8000c101114 */
[----:B------:R0:W-:Y:S04]  /*e220*/  @!P1 STG.E.U8 desc[UR20][R24.64+0xf9], R3 ;  /* 0x0000f90318009986 */ /* 0x0001e8000c101114 */
[----:B------:R0:W-:Y:S04]  /*e230*/  @!P6 STG.E.U8 desc[UR20][R26.64+0xf8], R11 ;  /* 0x0000f80b1a00e986 */ /* 0x0001e8000c101114 */
[----:B------:R0:W-:Y:S02]  /*e240*/  @!P0 STG.E.U8 desc[UR20][R26.64+0xf9], R5 ;  /* 0x0000f9051a008986 */ /* 0x0001e4000c101114 */
.L_x_289:
[----:B------:R-:W-:Y:S05]  /*e250*/  BSYNC B0 ;  /* 0x0000000000007941 */ /* 0x000fea0003800000 */
.L_x_31:
[----:B0----5:R-:W2:Y:S04]  /*e260*/  LDL.LU R3, [R1+0x70] ;  /* 0x0000700001037983 */ /* 0x021ea80000300800 */
[----:B------:R-:W2:Y:S01]  /*e270*/  LDL.LU R2, [R1+0x74] ;  /* 0x0000740001027983 */ /* 0x000ea20000300800 */
[----:B------:R-:W-:Y:S01]  /*e280*/  ULDC UR6, c[0x0][0xc] ;  /* 0x0000030000067ab9 */ /* 0x000fe20000000800 */
[----:B------:R-:W-:Y:S01]  /*e290*/  ULDC UR7, c[0x0][0x10] ;  /* 0x0000040000077ab9 */ /* 0x000fe20000000800 */
[----:B------:R-:W2:Y:S01]  /*e2a0*/  LDC R5, c[0x0][0x14] ;  /* 0x00000500ff057b82 */ /* 0x000ea20000000800 */
[----:B------:R-:W-:Y:S01]  /*e2b0*/  UIMAD.WIDE.U32 UR6, UR6, UR7, URZ ;  /* 0x00000007060672a5 */ /* 0x000fe2000f8e003f */
[----:B------:R-:W-:Y:S01]  /*e2c0*/  PRMT R0, RZ, 0x7610, R0 ;  /* 0x00007610ff007816 */ /* 0x000fe20000000000 */
[----:B------:R-:W-:-:S04]  /*e2d0*/  UMOV UR24, 0xffffffff ;  /* 0xffffffff00187882 */ /* 0x000fc80000000000 */
[----:B--2---:R-:W-:-:S04]  /*e2e0*/  IMAD.WIDE.U32 R2, R5, UR6, R2 ;  /* 0x0000000605027c25 */ /* 0x004fc8000f8e0002 */
[----:B------:R-:W-:Y:S01]  /*e2f0*/  IMAD R5, R5, UR7, RZ ;  /* 0x0000000705057c24 */ /* 0x000fe2000f8e02ff */
[----:B------:R-:W-:Y:S01]  /*e300*/  ULDC.64 UR6, c[0x0][0x650] ;  /* 0x0001940000067ab9 */ /* 0x000fe20000000a00 */
[----:B------:R-:W-:Y:S01]  /*e310*/  IMAD.MOV.U32 R19, RZ, RZ, R2 ;  /* 0x000000ffff137224 */ /* 0x000fe200078e0002 */
[----:B------:R-:W-:Y:S01]  /*e320*/  ISETP.GE.U32.AND P0, PT, R2, UR6, PT ;  /* 0x0000000602007c0c */ /* 0x000fe2000bf06070 */
[----:B------:R-:W-:Y:S02]  /*e330*/  IMAD.IADD R22, R3, 0x1, R5 ;  /* 0x0000000103167824 */ /* 0x000fe400078e0205 */
[----:B------:R-:W-:-:S03]  /*e340*/  IMAD.MOV.U32 R2, RZ, RZ, -0x1 ;  /* 0xffffffffff027424 */ /* 0x000fc600078e00ff */
[----:B------:R0:W-:Y:S01]  /*e350*/  STL [R1+0x70], R22 ;  /* 0x0000701601007387 */ /* 0x0001e20000100800 */
[----:B------:R-:W-:-:S03]  /*e360*/  ISETP.GE.U32.AND.EX P0, PT, R22, UR7, PT, P0 ;  /* 0x0000000716007c0c */ /* 0x000fc6000bf06100 */
[----:B------:R0:W-:Y:S04]  /*e370*/  STL [R1+0x74], R19 ;  /* 0x0000741301007387 */ /* 0x0001e80000100800 */
[----:B------:R0:W-:Y:S06]  /*e380*/  STL [R1+0x78], R2 ;  /* 0x0000780201007387 */ /* 0x0001ec0000100800 */
[----:B------:R-:W-:Y:S05]  /*e390*/  @P0 BRA `(.L_x_290) ;  /* 0x00000004006c0947 */ /* 0x000fea0003800000 */
[----:B------:R-:W2:Y:S01]  /*e3a0*/  S2R R14, SR_CTAID.X ;  /* 0x00000000000e7919 */ /* 0x000ea20000002500 */
[----:B------:R-:W5:Y:S01]  /*e3b0*/  LDC.64 R8, c[0x0][0x628] ;  /* 0x00018a00ff087b82 */ /* 0x000f620000000a00 */
[----:B------:R-:W-:Y:S01]  /*e3c0*/  ULDC UR6, c[0x0][0x150] ;  /* 0x0000540000067ab9 */ /* 0x000fe20000000800 */
[----:B------:R-:W-:Y:S01]  /*e3d0*/  IMAD.MOV.U32 R6, RZ, RZ, R19 ;  /* 0x000000ffff067224 */ /* 0x000fe200078e0013 */
[----:B------:R-:W0:Y:S01]  /*e3e0*/  S2R R16, SR_CTAID.Y ;  /* 0x0000000000107919 */ /* 0x000e220000002600 */
[----:B------:R-:W-:-:S04]  /*e3f0*/  IMAD.MOV.U32 R7, RZ, RZ, R22 ;  /* 0x000000ffff077224 */ /* 0x000fc800078e0016 */
[----:B------:R-:W0:Y:S08]  /*e400*/  LDC R17, c[0x0][0x144] ;  /* 0x00005100ff117b82 */ /* 0x000e300000000800 */
[----:B------:R-:W0:Y:S08]  /*e410*/  LDC R10, c[0x0][0x630] ;  /* 0x00018c00ff0a7b82 */ /* 0x000e300000000800 */
[----:B------:R-:W0:Y:S01]  /*e420*/  LDC.64 R12, c[0x0][0x620] ;  /* 0x00018800ff0c7b82 */ /* 0x000e220000000a00 */
[----:B-----5:R-:W-:-:S04]  /*e430*/  ISETP.NE.U32.AND P0, PT, R8, RZ, PT ;  /* 0x000000ff0800720c */ /* 0x020fc80003f05070 */
[----:B------:R-:W-:Y:S02]  /*e440*/  ISETP.NE.AND.EX P0, PT, R9, RZ, PT, P0 ;  /* 0x000000ff0900720c */ /* 0x000fe40003f05300 */
[----:B--2---:R-:W-:-:S05]  /*e450*/  I2FP.F32.U32 R0, R14 ;  /* 0x0000000e00007245 */ /* 0x004fca0000201000 */
[----:B------:R-:W-:-:S04]  /*e460*/  FMUL R0, R0, UR6 ;  /* 0x0000000600007c20 */ /* 0x000fc80008400000 */
[----:B------:R2:W0:Y:S02]  /*e470*/  F2I.U32.TRUNC.NTZ R15, R0 ;  /* 0x00000000000f7305 */ /* 0x000424000020f000 */
[----:B------:R-:W-:Y:S05]  /*e480*/  @!P0 BRA `(.L_x_291) ;  /* 0x0000000000288947 */ /* 0x000fea0003800000 */
[----:B--2---:R-:W2:Y:S02]  /*e490*/  LDC R0, c[0x0][0x634] ;  /* 0x00018d00ff007b82 */ /* 0x004ea40000000800 */
[----:B--2---:R-:W-:-:S05]  /*e4a0*/  IADD3 R7, P0, R19, R0, RZ ;  /* 0x0000000013077210 */ /* 0x004fca0007f1e0ff */
[----:B------:R-:W-:-:S04]  /*e4b0*/  IMAD.X R11, RZ, RZ, R22, P0 ;  /* 0x000000ffff0b7224 */ /* 0x000fc800000e0616 */
[----:B0-----:R-:W-:-:S04]  /*e4c0*/  IMAD.WIDE.U32 R2, R11, R8, RZ ;  /* 0x000000080b027225 */ /* 0x001fc800078e00ff */
[----:B------:R-:W-:-:S04]  /*e4d0*/  IMAD.WIDE.U32 R4, P0, R7, R9, R2 ;  /* 0x0000000907047225 */ /* 0x000fc80007800002 */
[----:B------:R-:W-:-:S04]  /*e4e0*/  IMAD.WIDE.U32 R2, R7, R8, RZ ;  /* 0x0000000807027225 */ /* 0x000fc800078e00ff */
[----:B------:R-:W-:Y:S01]  /*e4f0*/  IMAD.X R7, RZ, RZ, RZ, P0 ;  /* 0x000000ffff077224 */ /* 0x000fe200000e06ff */
[----:B------:R-:W-:Y:S01]  /*e500*/  IADD3 RZ, P0, R3, R4, RZ ;  /* 0x0000000403ff7210 */ /* 0x000fe20007f1e0ff */
[----:B------:R-:W-:-:S04]  /*e510*/  IMAD.MOV.U32 R6, RZ, RZ, R5 ;  /* 0x000000ffff067224 */ /* 0x000fc800078e0005 */
[----:B------:R-:W-:-:S08]  /*e520*/  IMAD.WIDE.U32.X R6, R11, R9, R6, P0 ;  /* 0x000000090b067225 */ /* 0x000fd000000e0406 */
.L_x_291:
[-CC-:B0-----:R-:W-:Y:S01]  /*e530*/  SHF.R.U64 R24, R6, R10.reuse, R7.reuse ;  /* 0x0000000a06187219 */ /* 0x181fe20000001207 */
[----:B------:R-:W0:Y:S01]  /*e540*/  LDC.64 R20, c[0x0][0x640] ;  /* 0x00019000ff147b82 */ /* 0x000e220000000a00 */
[----:B--2---:R-:W-:Y:S01]  /*e550*/  SHF.R.U32.HI R0, RZ, R10, R7 ;  /* 0x0000000aff007219 */ /* 0x004fe20000011607 */
[----:B------:R-:W-:Y:S01]  /*e560*/  IMAD.MOV.U32 R2, RZ, RZ, R19 ;  /* 0x000000ffff027224 */ /* 0x000fe200078e0013 */
[----:B------:R-:W-:Y:S01]  /*e570*/  IADD3 R5, P0, RZ, -R24, RZ ;  /* 0x80000018ff057210 */ /* 0x000fe20007f1e0ff */
[----:B------:R-:W-:Y:S01]  /*e580*/  IMAD.MOV R15, RZ, RZ, -R15 ;  /* 0x000000ffff0f7224 */ /* 0x000fe200078e0a0f */
[----:B------:R-:W-:Y:S01]  /*e590*/  ULDC UR6, c[0x0][0x154] ;  /* 0x0000550000067ab9 */ /* 0x000fe20000000800 */
[----:B------:R-:W-:Y:S02]  /*e5a0*/  IMAD.MOV.U32 R7, RZ, RZ, 0x1 ;  /* 0x00000001ff077424 */ /* 0x000fe400078e00ff */
[----:B------:R-:W2:Y:S01]  /*e5b0*/  LDC R4, c[0x0][0x618] ;  /* 0x00018600ff047b82 */ /* 0x000ea20000000800 */
[----:B------:R-:W-:-:S02]  /*e5c0*/  IMAD.X R3, RZ, RZ, ~R0, P0 ;  /* 0x000000ffff037224 */ /* 0x000fc400000e0e00 */
[----:B------:R-:W-:Y:S02]  /*e5d0*/  IMAD R15, R17, R15, R14 ;  /* 0x0000000f110f7224 */ /* 0x000fe400078e020e */
[-C--:B------:R-:W-:Y:S02]  /*e5e0*/  IMAD R0, R3, R12.reuse, RZ ;  /* 0x0000000c03007224 */ /* 0x080fe400078e02ff */
[----:B------:R-:W-:Y:S01]  /*e5f0*/  IMAD.MOV.U32 R3, RZ, RZ, R22 ;  /* 0x000000ffff037224 */ /* 0x000fe200078e0016 */
[----:B------:R-:W5:Y:S01]  /*e600*/  LDC R6, c[0x0][0x608] ;  /* 0x00018200ff067b82 */ /* 0x000f620000000800 */
[----:B------:R-:W-:-:S04]  /*e610*/  IMAD.WIDE.U32 R2, R5, R12, R2 ;  /* 0x0000000c05027225 */ /* 0x000fc800078e0002 */
[----:B------:R-:W-:-:S03]  /*e620*/  IMAD R5, R5, R13, R0 ;  /* 0x0000000d05057224 */ /* 0x000fc600078e0200 */
[----:B------:R-:W1:Y:S01]  /*e630*/  LDC R18, c[0x0][0x658] ;  /* 0x00019600ff127b82 */ /* 0x000e620000000800 */
[----:B------:R-:W-:Y:S01]  /*e640*/  I2FP.F32.U32 R0, R16 ;  /* 0x0000001000007245 */ /* 0x000fe20000201000 */
[----:B------:R-:W-:Y:S01]  /*e650*/  IMAD.IADD R3, R3, 0x1, R5 ;  /* 0x0000000103037824 */ /* 0x000fe200078e0205 */
[----:B0-----:R-:W-:Y:S01]  /*e660*/  ISETP.NE.U32.AND P0, PT, R20, RZ, PT ;  /* 0x000000ff1400720c */ /* 0x001fe20003f05070 */
[----:B------:R-:W-:Y:S02]  /*e670*/  IMAD.MOV.U32 R5, RZ, RZ, -0x1 ;  /* 0xffffffffff057424 */ /* 0x000fe400078e00ff */
[----:B------:R-:W-:Y:S02]  /*e680*/  FMUL R0, R0, UR6 ;  /* 0x0000000600007c20 */ /* 0x000fe40008400000 */
[----:B------:R-:W0:Y:S01]  /*e690*/  LDC R13, c[0x0][0x148] ;  /* 0x00005200ff0d7b82 */ /* 0x000e220000000800 */
[----:B--2---:R-:W-:Y:S01]  /*e6a0*/  SHF.R.U64 R10, R2, R4, R3 ;  /* 0x00000004020a7219 */ /* 0x004fe20000001203 */
[----:B------:R2:W0:Y:S01]  /*e6b0*/  F2I.U32.TRUNC.NTZ R12, R0 ;  /* 0x00000000000c7305 */ /* 0x000422000020f000 */
[----:B------:R-:W-:-:S02]  /*e6c0*/  ISETP.NE.AND.EX P0, PT, R21, RZ, PT, P0 ;  /* 0x000000ff1500720c */ /* 0x000fc40003f05300 */
[----:B------:R-:W-:-:S03]  /*e6d0*/  SHF.R.U32.HI R3, RZ, R4, R3 ;  /* 0x00000004ff037219 */ /* 0x000fc60000011603 */
[----:B------:R-:W0:Y:S01]  /*e6e0*/  LDC R14, c[0x0][0x600] ;  /* 0x00018000ff0e7b82 */ /* 0x000e220000000800 */
[-CC-:B-----5:R-:W-:Y:S02]  /*e6f0*/  SHF.R.U64 R8, R10, R6.reuse, R3.reuse ;  /* 0x000000060a087219 */ /* 0x1a0fe40000001203 */
[----:B------:R-:W-:-:S05]  /*e700*/  SHF.R.U32.HI R3, RZ, R6, R3 ;  /* 0x00000006ff037219 */ /* 0x000fca0000011603 */
[----:B------:R-:W0:Y:S01]  /*e710*/  LDC R19, c[0x0][0x648] ;  /* 0x00019200ff137b82 */ /* 0x000e220000000800 */
[-CC-:B-1----:R-:W-:Y:S02]  /*e720*/  SHF.R.U64 R11, R8, R18.reuse, R3.reuse ;  /* 0x00000012080b7219 */ /* 0x182fe40000001203 */
[-C--:B------:R-:W-:Y:S02]  /*e730*/  SHF.L.U32 R5, R5, R18.reuse, RZ ;  /* 0x0000001205057219 */ /* 0x080fe400000006ff */
[-C--:B------:R-:W-:Y:S01]  /*e740*/  SHF.R.U32.HI R3, RZ, R18.reuse, R3 ;  /* 0x00000012ff037219 */ /* 0x080fe20000011603 */
[----:B------:R-:W-:Y:S01]  /*e750*/  IMAD.MOV.U32 R2, RZ, RZ, R11 ;  /* 0x000000ffff027224 */ /* 0x000fe200078e000b */
[----:B------:R-:W-:Y:S01]  /*e760*/  SHF.L.U32 R34, R7, R18, RZ ;  /* 0x0000001207227219 */ /* 0x000fe200000006ff */
[----:B------:R-:W1:Y:S01]  /*e770*/  LDC R22, c[0x0][0x638] ;  /* 0x00018e00ff167b82 */ /* 0x000e620000000800 */
[----:B------:R-:W-:-:S07]  /*e780*/  LOP3.LUT R17, RZ, R5, RZ, 0x33, !PT ;  /* 0x00000005ff117212 */ /* 0x000fce00078e33ff */
[----:B------:R-:W0:Y:S01]  /*e790*/  LDC R23, c[0x0][0x610] ;  /* 0x00018400ff177b82 */ /* 0x000e220000000800 */
[----:B--2---:R-:W-:Y:S05]  /*e7a0*/  @!P0 BRA `(.L_x_292) ;  /* 0x0000000000288947 */ /* 0x004fea0003800000 */
[----:B------:R-:W2:Y:S02]  /*e7b0*/  LDC R0, c[0x0][0x64c] ;  /* 0x00019300ff007b82 */ /* 0x000ea40000000800 */
[----:B--2---:R-:W-:-:S05]  /*e7c0*/  IADD3 R7, P0, R11, R0, RZ ;  /* 0x000000000b077210 */ /* 0x004fca0007f1e0ff */
        /* <DEDUP_REMOVED lines=8> */
.L_x_292:
[----:B0-----:R-:W-:Y:S01]  /*e850*/  SHF.R.U64 R0, R2, R19, R3 ;  /* 0x0000001302007219 */ /* 0x001fe20000001203 */
[----:B------:R-:W-:Y:S01]  /*e860*/  VIADD R3, R14, 0xffffffff ;  /* 0xffffffff0e037836 */ /* 0x000fe20000000000 */
[----:B------:R-:W-:Y:S01]  /*e870*/  LOP3.LUT R5, R8, R17, RZ, 0xc0, !PT ;  /* 0x0000001108057212 */ /* 0x000fe200078ec0ff */
[----:B------:R-:W-:Y:S01]  /*e880*/  IMAD.MOV R12, RZ, RZ, -R12 ;  /* 0x000000ffff0c7224 */ /* 0x000fe200078e0a0c */
[----:B------:R-:W-:Y:S01]  /*e890*/  R2UR UR24, R24 ;  /* 0x00000000181872ca */ /* 0x000fe200000e0000 */
[----:B------:R-:W-:Y:S01]  /*e8a0*/  IMAD.MOV R2, RZ, RZ, -R0 ;  /* 0x000000ffff027224 */ /* 0x000fe200078e0a00 */
[----:B------:R-:W-:Y:S01]  /*e8b0*/  LOP3.LUT R3, R10, R3, RZ, 0xc0, !PT ;  /* 0x000000030a037212 */ /* 0x000fe200078ec0ff */
[----:B------:R-:W-:Y:S02]  /*e8c0*/  IMAD R34, R34, R0, R5 ;  /* 0x0000000022227224 */ /* 0x000fe400078e0205 */
[----:B------:R-:W-:Y:S02]  /*e8d0*/  @P2 IMAD R15, R13, R12, R16 ;  /* 0x0000000c0d0f2224 */ /* 0x000fe400078e0210 */
[----:B-1----:R-:W-:-:S02]  /*e8e0*/  IMAD R0, R2, R22, R11 ;  /* 0x0000001602007224 */ /* 0x002fc400078e020b */
[----:B------:R-:W-:Y:S02]  /*e8f0*/  IMAD R34, R34, R23, R15 ;  /* 0x0000001722227224 */ /* 0x000fe400078e020f */
[----:B------:R-:W-:Y:S02]  /*e900*/  IMAD R3, R0, R14, R3 ;  /* 0x0000000e00037224 */ /* 0x000fe400078e0203 */
[----:B------:R-:W-:-:S03]  /*e910*/  IMAD.MOV.U32 R0, RZ, RZ, 0x1 ;  /* 0x00000001ff007424 */ /* 0x000fc600078e00ff */
[----:B------:R-:W-:Y:S02]  /*e920*/  SEL R2, R3, R34, !P2 ;  /* 0x0000002203027207 */ /* 0x000fe40005000000 */
[----:B------:R-:W-:-:S03]  /*e930*/  SEL R34, R34, R3, !P2 ;  /* 0x0000000322227207 */ /* 0x000fc60005000000 */
[----:B------:R2:W-:Y:S04]  /*e940*/  STL [R1+0x78], R2 ;  /* 0x0000780201007387 */ /* 0x0005e80000100800 */
.L_x_290:
[----:B------:R0:W-:Y:S01]  /*e950*/  STL [R1+0x7c], R34 ;  /* 0x00007c2201007387 */ /* 0x0001e20000100800 */
[----:B------:R-:W-:-:S13]  /*e960*/  LOP3.LUT P0, RZ, R0, 0xff, RZ, 0xc0, !PT ;  /* 0x000000ff00ff7812 */ /* 0x000fda000780c0ff */
[----:B0-----:R-:W-:Y:S05]  /*e970*/  @P0 BRA `(.L_x_293) ;  /* 0xffffff2400b00947 */ /* 0x001fea000383ffff */
[----:B------:R-:W-:Y:S05]  /*e980*/  EXIT ;  /* 0x000000000000794d */ /* 0x000fea0003800000 */
.L_x_3:
[----:B------:R-:W2:Y:S01]  /*e990*/  LDL R16, [R1+0x74] ;  /* 0x0000740001107983 */ /* 0x000ea20000100800 */
[----:B------:R-:W-:-:S03]  /*e9a0*/  ULDC.64 UR4, c[0x0][0x650] ;  /* 0x0001940000047ab9 */ /* 0x000fc60000000a00 */
[----:B------:R-:W3:Y:S01]  /*e9b0*/  LDL R17, [R1+0x70] ;  /* 0x0000700001117983 */ /* 0x000ee20000100800 */
[----:B------:R-:W-:Y:S01]  /*e9c0*/  PRMT R4, RZ, 0x7610, R4 ;  /* 0x00007610ff047816 */ /* 0x000fe20000000004 */
[----:B------:R-:W-:Y:S02]  /*e9d0*/  IMAD.MOV.U32 R5, RZ, RZ, -0x1 ;  /* 0xffffffffff057424 */ /* 0x000fe400078e00ff */
[----:B------:R-:W-:Y:S02]  /*e9e0*/  IMAD.MOV.U32 R6, RZ, RZ, -0x1 ;  /* 0xffffffffff067424 */ /* 0x000fe400078e00ff */
[----:B------:R-:W-:Y:S01]  /*e9f0*/  IMAD.MOV.U32 R11, RZ, RZ, -0x1 ;  /* 0xffffffffff0b7424 */ /* 0x000fe200078e00ff */
[----:B--2---:R-:W-:-:S04]  /*ea00*/  ISETP.GE.U32.AND P0, PT, R16, UR4, PT ;  /* 0x0000000410007c0c */ /* 0x004fc8000bf06070 */
[----:B---3--:R-:W-:-:S13]  /*ea10*/  ISETP.GE.U32.AND.EX P0, PT, R17, UR5, PT, P0 ;  /* 0x0000000511007c0c */ /* 0x008fda000bf06100 */
[----:B------:R-:W-:Y:S05]  /*ea20*/  @P0 BRA `(.L_x_294) ;  /* 0x00000004005c0947 */ /* 0x000fea0003800000 */
        /* <DEDUP_REMOVED lines=18> */
.L_x_295:
[-CC-:B------:R-:W-:Y:S01]  /*eb50*/  SHF.R.U64 R11, R8, R12.reuse, R9.reuse ;  /* 0x0000000c080b7219 */ /* 0x180fe20000001209 */
[----:B------:R-:W0:Y:S01]  /*eb60*/  LDC.64 R20, c[0x0][0x640] ;  /* 0x00019000ff147b82 */ /* 0x000e220000000a00 */
[----:B------:R-:W-:Y:S01]  /*eb70*/  SHF.R.U32.HI R3, RZ, R12, R9 ;  /* 0x0000000cff037219 */ /* 0x000fe20000011609 */
[----:B------:R-:W-:Y:S01]  /*eb80*/  ULDC UR4, c[0x0][0x150] ;  /* 0x0000540000047ab9 */ /* 0x000fe20000000800 */
[----:B------:R-:W-:Y:S01]  /*eb90*/  IADD3 R7, P0, RZ, -R11, RZ ;  /* 0x8000000bff077210 */ /* 0x000fe20007f1e0ff */
[----:B------:R-:W-:Y:S01]  /*eba0*/  IMAD.MOV.U32 R4, RZ, RZ, R16 ;  /* 0x000000ffff047224 */ /* 0x000fe200078e0010 */
[----:B------:R-:W-:Y:S01]  /*ebb0*/  I2FP.F32.U32 R6, R2 ;  /* 0x0000000200067245 */ /* 0x000fe20000201000 */
[----:B------:R-:W-:Y:S02]  /*ebc0*/  IMAD.MOV.U32 R5, RZ, RZ, R17 ;  /* 0x000000ffff057224 */ /* 0x000fe400078e0011 */
[----:B------:R-:W1:Y:S01]  /*ebd0*/  LDC R10, c[0x0][0x618] ;  /* 0x00018600ff0a7b82 */ /* 0x000e620000000800 */
[----:B------:R-:W-:-:S02]  /*ebe0*/  IMAD.X R3, RZ, RZ, ~R3, P0 ;  /* 0x000000ffff037224 */ /* 0x000fc400000e0e03 */
[----:B------:R-:W-:Y:S01]  /*ebf0*/  FMUL R9, R6, UR4 ;  /* 0x0000000406097c20 */ /* 0x000fe20008400000 */
[----:B------:R-:W-:Y:S01]  /*ec00*/  IMAD.WIDE.U32 R4, R7, R14, R4 ;  /* 0x0000000e07047225 */ /* 0x000fe200078e0004 */
[----:B------:R-:W-:-:S03]  /*ec10*/  ULDC UR4, c[0x0][0x154] ;  /* 0x0000550000047ab9 */ /* 0x000fc60000000800 */
[----:B------:R-:W-:Y:S01]  /*ec20*/  IMAD R6, R3, R14, RZ ;  /* 0x0000000e03067224 */ /* 0x000fe200078e02ff */
[----:B------:R-:W2:Y:S01]  /*ec30*/  LDC R13, c[0x0][0x144] ;  /* 0x00005100ff0d7b82 */ /* 0x000ea20000000800 */
[----:B------:R-:W3:Y:S02]  /*ec40*/  F2I.U32.TRUNC.NTZ R9, R9 ;  /* 0x0000000900097305 */ /* 0x000ee4000020f000 */
[----:B------:R-:W-:Y:S02]  /*ec50*/  IMAD R3, R7, R15, R6 ;  /* 0x0000000f07037224 */ /* 0x000fe400078e0206 */
[----:B------:R-:W-:Y:S02]  /*ec60*/  IMAD.MOV.U32 R6, RZ, RZ, -0x1 ;  /* 0xffffffffff067424 */ /* 0x000fe400078e00ff */
[----:B------:R-:W-:Y:S01]  /*ec70*/  IMAD.IADD R3, R5, 0x1, R3 ;  /* 0x0000000105037824 */ /* 0x000fe200078e0203 */
[----:B------:R-:W4:Y:S01]  /*ec80*/  LDC R12, c[0x0][0x608] ;  /* 0x00018200ff0c7b82 */ /* 0x000f220000000800 */
[----:B------:R-:W-:-:S02]  /*ec90*/  I2FP.F32.U32 R5, R0 ;  /* 0x0000000000057245 */ /* 0x000fc40000201000 */
[----:B0-----:R-:W-:-:S03]  /*eca0*/  ISETP.NE.U32.AND P0, PT, R20, RZ, PT ;  /* 0x000000ff1400720c */ /* 0x001fc60003f05070 */
[----:B------:R-:W-:Y:S01]  /*ecb0*/  FMUL R5, R5, UR4 ;  /* 0x0000000405057c20 */ /* 0x000fe20008400000 */
[----:B------:R-:W-:Y:S01]  /*ecc0*/  ISETP.NE.AND.EX P0, PT, R21, RZ, PT, P0 ;  /* 0x000000ff1500720c */ /* 0x000fe20003f05300 */
[----:B------:R-:W0:Y:S01]  /*ecd0*/  LDC R7, c[0x0][0x658] ;  /* 0x00019600ff077b82 */ /* 0x000e220000000800 */
[-C--:B-1----:R-:W-:Y:S01]  /*ece0*/  SHF.R.U64 R8, R4, R10.reuse, R3 ;  /* 0x0000000a04087219 */ /* 0x082fe20000001203 */
[----:B---3--:R-:W-:Y:S01]  /*ecf0*/  IMAD.MOV R4, RZ, RZ, -R9 ;  /* 0x000000ffff047224 */ /* 0x008fe200078e0a09 */
[----:B------:R-:W-:Y:S02]  /*ed00*/  SHF.R.U32.HI R3, RZ, R10, R3 ;  /* 0x0000000aff037219 */ /* 0x000fe40000011603 */
[----:B------:R1:W3:Y:S03]  /*ed10*/  F2I.U32.TRUNC.NTZ R10, R5 ;  /* 0x00000005000a7305 */ /* 0x0002e6000020f000 */
[----:B------:R-:W1:Y:S01]  /*ed20*/  LDC R17, c[0x0][0x148] ;  /* 0x00005200ff117b82 */ /* 0x000e620000000800 */
[----:B--2---:R-:W-:-:S02]  /*ed30*/  IMAD R19, R13, R4, R2 ;  /* 0x000000040d137224 */ /* 0x004fc400078e0202 */
[----:B------:R-:W-:-:S05]  /*ed40*/  IMAD.MOV.U32 R4, RZ, RZ, 0x1 ;  /* 0x00000001ff047424 */ /* 0x000fca00078e00ff */
[----:B------:R-:W2:Y:S01]  /*ed50*/  LDC R14, c[0x0][0x600] ;  /* 0x00018000ff0e7b82 */ /* 0x000ea20000000800 */
[-CC-:B----4-:R-:W-:Y:S02]  /*ed60*/  SHF.R.U64 R13, R8, R12.reuse, R3.reuse ;  /* 0x0000000c080d7219 */ /* 0x190fe40000001203 */
[----:B------:R-:W-:-:S05]  /*ed70*/  SHF.R.U32.HI R2, RZ, R12, R3 ;  /* 0x0000000cff027219 */ /* 0x000fca0000011603 */
[----:B------:R-:W4:Y:S01]  /*ed80*/  LDC R16, c[0x0][0x648] ;  /* 0x00019200ff107b82 */ /* 0x000f220000000800 */
[-CC-:B0-----:R-:W-:Y:S02]  /*ed90*/  SHF.R.U64 R15, R13, R7.reuse, R2.reuse ;  /* 0x000000070d0f7219 */ /* 0x181fe40000001202 */
[-C--:B------:R-:W-:Y:S02]  /*eda0*/  SHF.L.U32 R6, R6, R7.reuse, RZ ;  /* 0x0000000706067219 */ /* 0x080fe400000006ff */
[-C--:B------:R-:W-:Y:S01]  /*edb0*/  SHF.R.U32.HI R3, RZ, R7.reuse, R2 ;  /* 0x00000007ff037219 */ /* 0x080fe20000011602 */
[----:B------:R-:W-:Y:S01]  /*edc0*/  IMAD.MOV.U32 R2, RZ, RZ, R15 ;  /* 0x000000ffff027224 */ /* 0x000fe200078e000f */
[----:B------:R-:W-:Y:S01]  /*edd0*/  SHF.L.U32 R12, R4, R7, RZ ;  /* 0x00000007040c7219 */ /* 0x000fe200000006ff */
[----:B------:R-:W0:Y:S01]  /*ede0*/  LDC R18, c[0x0][0x638] ;  /* 0x00018e00ff127b82 */ /* 0x000e220000000800 */
[----:B------:R-:W-:-:S07]  /*edf0*/  LOP3.LUT R22, RZ, R6, RZ, 0x33, !PT ;  /* 0x00000006ff167212 */ /* 0x000fce00078e33ff */
        /* <DEDUP_REMOVED lines=12> */
.L_x_296:
[----:B----4-:R-:W-:Y:S01]  /*eec0*/  SHF.R.U64 R3, R2, R16, R3 ;  /* 0x0000001002037219 */ /* 0x010fe20000001203 */
[----:B--2---:R-:W-:Y:S01]  /*eed0*/  VIADD R5, R14, 0xffffffff ;  /* 0xffffffff0e057836 */ /* 0x004fe20000000000 */
[----:B------:R-:W-:Y:S01]  /*eee0*/  LOP3.LUT R2, R13, R22, RZ, 0xc0, !PT ;  /* 0x000000160d027212 */ /* 0x000fe200078ec0ff */
[----:B------:R-:W-:Y:S02]  /*eef0*/  IMAD.MOV R10, RZ, RZ, -R10 ;  /* 0x000000ffff0a7224 */ /* 0x000fe400078e0a0a */
[----:B------:R-:W-:Y:S02]  /*ef00*/  IMAD.MOV R4, RZ, RZ, -R3 ;  /* 0x000000ffff047224 */ /* 0x000fe400078e0a03 */
[----:B------:R-:W-:Y:S01]  /*ef10*/  IMAD R2, R12, R3, R2 ;  /* 0x000000030c027224 */ /* 0x000fe200078e0202 */
[----:B------:R-:W-:Y:S01]  /*ef20*/  LOP3.LUT R3, R8, R5, RZ, 0xc0, !PT ;  /* 0x0000000508037212 */ /* 0x000fe200078ec0ff */
[----:B------:R-:W-:Y:S02]  /*ef30*/  @P2 IMAD R19, R17, R10, R0 ;  /* 0x0000000a11132224 */ /* 0x000fe400078e0200 */
[----:B0-----:R-:W-:-:S02]  /*ef40*/  IMAD R0, R4, R18, R15 ;  /* 0x0000001204007224 */ /* 0x001fc400078e020f */
[----:B------:R-:W-:Y:S02]  /*ef50*/  IMAD R5, R2, R23, R19 ;  /* 0x0000001702057224 */ /* 0x000fe400078e0213 */
[----:B------:R-:W-:Y:S02]  /*ef60*/  IMAD R0, R0, R14, R3 ;  /* 0x0000000e00007224 */ /* 0x000fe400078e0203 */
[----:B------:R-:W-:-:S03]  /*ef70*/  IMAD.MOV.U32 R4, RZ, RZ, 0x1 ;  /* 0x00000001ff047424 */ /* 0x000fc600078e00ff */
[----:B------:R-:W-:Y:S02]  /*ef80*/  SEL R6, R0, R5, !P2 ;  /* 0x0000000500067207 */ /* 0x000fe40005000000 */
[----:B------:R-:W-:-:S07]  /*ef90*/  SEL R5, R5, R0, !P2 ;  /* 0x0000000005057207 */ /* 0x000fce0005000000 */
.L_x_294:
[----:B------:R-:W-:-:S08]  /*efa0*/  NOP ;  /* 0x0000000000007918 */ /* 0x000fd00000000000 */
[----:B------:R-:W0:-:S00]  /*efb0*/  USETMAXREG.DEALLOC.CTAPOOL 0x28 ;  /* 0x00000028000079c8 */ /* 0x000e0000080e0500 */
[----:B------:R-:W-:-:S13]  /*efc0*/  ISETP.NE.AND P0, PT, RZ, UR8, PT ;  /* 0x00000008ff007c0c */ /* 0x000fda000bf05270 */
[----:B------:R-:W-:Y:S05]  /*efd0*/  @P0 EXIT ;  /* 0x000000000000094d */ /* 0x000fea0003800000 */
[----:B0-----:R-:W-:Y:S01]  /*efe0*/  LOP3.LUT P0, RZ, R4, 0xff, RZ, 0xc0, !PT ;  /* 0x000000ff04ff7812 */ /* 0x001fe2000780c0ff */
[----:B------:R-:W-:Y:S02]  /*eff0*/  IMAD.MOV.U32 R0, RZ, RZ, 0x1 ;  /* 0x00000001ff007424 */ /* 0x000fe400078e00ff */
[----:B------:R-:W-:-:S10]  /*f000*/  IMAD.MOV.U32 R8, RZ, RZ, RZ ;  /* 0x000000ffff087224 */ /* 0x000fd400078e00ff */
[----:B------:R-:W-:Y:S05]  /*f010*/  @!P0 BRA `(.L_x_297) ;  /* 0x0000000c00508947 */ /* 0x000fea0003800000 */
[----:B------:R-:W0:Y:S01]  /*f020*/  S2R R2, SR_TID.X ;  /* 0x0000000000027919 */ /* 0x000e220000002100 */
[----:B------:R-:W-:Y:S01]  /*f030*/  ULDC UR4, c[0x0][0x28c] ;  /* 0x0000a30000047ab9 */ /* 0x000fe20000000800 */
[----:B------:R-:W-:Y:S01]  /*f040*/  ULDC UR6, c[0x0][0x658] ;  /* 0x0001960000067ab9 */ /* 0x000fe20000000800 */
[----:B------:R-:W-:Y:S01]  /*f050*/  UIADD3 UR10, UR4, 0x7f, URZ ;  /* 0x0000007f040a7890 */ /* 0x000fe2000fffe03f */
[----:B------:R-:W-:Y:S01]  /*f060*/  BSSY B0, `(.L_x_297) ;  /* 0x00000cf000007945 */ /* 0x000fe20003800000 */
[----:B------:R-:W-:Y:S01]  /*f070*/  UMOV UR7, 0xffffffff ;  /* 0xffffffff00077882 */ /* 0x000fe20000000000 */
[----:B------:R-:W-:Y:S01]  /*f080*/  ULDC UR5, c[0x0][0x600] ;  /* 0x0001800000057ab9 */ /* 0x000fe20000000800 */
[----:B------:R-:W-:Y:S01]  /*f090*/  UMOV UR9, 0x1 ;  /* 0x0000000100097882 */ /* 0x000fe20000000000 */
[----:B------:R-:W-:Y:S01]  /*f0a0*/  USHF.L.U32 UR7, UR7, UR6, URZ ;  /* 0x0000000607077299 */ /* 0x000fe2000800063f */
[----:B------:R-:W-:Y:S01]  /*f0b0*/  IMAD.MOV.U32 R9, RZ, RZ, 0x1 ;  /* 0x00000001ff097424 */ /* 0x000fe200078e00ff */
[----:B------:R-:W-:Y:S01]  /*f0c0*/  UIADD3 UR4, UR5, -0x1, URZ ;  /* 0xffffffff05047890 */ /* 0x000fe2000fffe03f */
[----:B------:R-:W-:Y:S01]  /*f0d0*/  IMAD.MOV.U32 R0, RZ, RZ, 0x1 ;  /* 0x00000001ff007424 */ /* 0x000fe200078e00ff */
[----:B------:R-:W-:Y:S01]  /*f0e0*/  USHF.R.S32.HI UR11, URZ, 0x1f, UR10 ;  /* 0x0000001f3f0b7899 */ /* 0x000fe2000801140a */
[----:B------:R-:W-:Y:S01]  /*f0f0*/  IMAD.MOV.U32 R8, RZ, RZ, RZ ;  /* 0x000000ffff087224 */ /* 0x000fe200078e00ff */
[----:B------:R-:W-:Y:S01]  /*f100*/  ULDC UR8, c[0x0][0xc] ;  /* 0x0000030000087ab9 */ /* 0x000fe20000000800 */
[----:B------:R-:W-:-:S02]  /*f110*/  USHF.L.U32 UR5, UR9, UR6, URZ ;  /* 0x0000000609057299 */ /* 0x000fc4000800063f */
[----:B------:R-:W-:Y:S01]  /*f120*/  ULEA.HI UR11, UR11, UR10, URZ, 0x7 ;  /* 0x0000000a0b0b7291 */ /* 0x000fe2000f8f383f */
[----:B------:R-:W-:Y:S01]  /*f130*/  ULDC UR9, c[0x0][0x10] ;  /* 0x0000040000097ab9 */ /* 0x000fe20000000800 */
[----:B------:R-:W-:Y:S02]  /*f140*/  ULOP3.LUT UR6, URZ, UR7, URZ, 0x33, !UPT ;  /* 0x000000073f067292 */ /* 0x000fe4000f8e333f */
[----:B------:R-:W-:Y:S01]  /*f150*/  UIMAD.WIDE.U32 UR8, UR8, UR9, URZ ;  /* 0x00000009080872a5 */ /* 0x000fe2000f8e003f */
[----:B------:R-:W-:Y:S01]  /*f160*/  ULDC UR7, c[0x0][0x14] ;  /* 0x0000050000077ab9 */ /* 0x000fe20000000800 */
[----:B------:R-:W-:Y:S02]  /*f170*/  USHF.R.S32.HI UR20, URZ, 0x7, UR11 ;  /* 0x000000073f147899 */ /* 0x000fe4000801140b */
[----:B------:R-:W-:Y:S02]  /*f180*/  UIMAD.WIDE.U32 UR22, UR8, UR7, URZ ;  /* 0x00000007081672a5 */ /* 0x000fe4000f8e003f */
[----:B------:R-:W-:-:S02]  /*f190*/  UIMAD UR18, UR9, UR7, URZ ;  /* 0x00000007091272a4 */ /* 0x000fc4000f8e023f */
[----:B------:R-:W-:Y:S01]  /*f1a0*/  ULOP3.LUT UR26, UR13, 0x2, URZ, 0xfc, !UPT ;  /* 0x000000020d1a7892 */ /* 0x000fe2000f8efc3f */
[C---:B0-----:R-:W-:Y:S01]  /*f1b0*/  LOP3.LUT P3, RZ, R2.reuse, 0x7f, RZ, 0xc0, !PT ;  /* 0x0000007f02ff7812 */ /* 0x041fe2000786c0ff */
[----:B------:R-:W-:Y:S01]  /*f1c0*/  UIADD3 UR18, UR23, UR18, URZ ;  /* 0x0000001217127290 */ /* 0x000fe2000fffe03f */
[----:B------:R-:W-:Y:S01]  /*f1d0*/  LOP3.LUT P0, RZ, R2, 0x1f, RZ, 0xc0, !PT ;  /* 0x0000001f02ff7812 */ /* 0x000fe2000780c0ff */
[----:B------:R-:W-:Y:S01]  /*f1e0*/  UIADD3 UR27, UR20, 0x1, URZ ;  /* 0x00000001141b7890 */ /* 0x000fe2000fffe03f */
[----:B------:R-:W-:Y:S02]  /*f1f0*/  ULDC.64 UR24, c[0x0][0x198] ;  /* 0x0000660000187ab9 */ /* 0x000fe40000000a00 */
[----:B------:R-:W-:-:S13]  /*f200*/  PLOP3.LUT P0, PT, P0, P3, PT, 0x8a, 0x0 ;  /* 0x000000000000781c */ /* 0x000fda0000707172 */
.L_x_309:
[----:B------:R-:W-:-:S03]  /*f210*/  UMOV UR7, 0xffffffff ;  /* 0xffffffff00077882 */ /* 0x000fc60000000000 */
[----:B------:R-:W-:Y:S05]  /*f220*/  BRA.DIV UR7, `(.L_x_298) ;  /* 0x0000000e07ec7947 */ /* 0x000fea000b800000 */
[----:B------:R-:W-:-:S13]  /*f230*/  ELECT P1, URZ, PT ;  /* 0x00000000003f782f */ /* 0x000fda0003820000 */
.L_x_321:
[----:B------:R-:W0:Y:S01]  /*f240*/  LDC R2, c[0x0][0x28c] ;  /* 0x0000a300ff027b82 */ /* 0x000e220000000800 */
[----:B------:R-:W-:Y:S01]  /*f250*/  BSSY B1, `(.L_x_299) ;  /* 0x0000038000017945 */ /* 0x000fe20003800000 */
[----:B0-----:R-:W-:-:S13]  /*f260*/  ISETP.LT.OR P1, PT, R2, 0x1, !P1 ;  /* 0x000000010200780c */ /* 0x001fda0004f21670 */
[----:B------:R-:W-:Y:S05]  /*f270*/  @P1 BRA `(.L_x_300) ;  /* 0x0000000000d41947 */ /* 0x000fea0003800000 */
[----:B------:R-:W-:Y:S02]  /*f280*/  IMAD.SHL.U32 R6, R6, 0x100, RZ ;  /* 0x0000010006067824 */ /* 0x000fe400078e00ff */
[----:B------:R-:W-:Y:S02]  /*f290*/  IMAD.SHL.U32 R7, R5, 0x80, RZ ;  /* 0x0000008005077824 */ /* 0x000fe400078e00ff */
[----:B------:R-:W-:Y:S02]  /*f2a0*/  IMAD.MOV.U32 R12, RZ, RZ, RZ ;  /* 0x000000ffff0c7224 */ /* 0x000fe400078e00ff */
[----:B------:R-:W-:Y:S02]  /*f2b0*/  IMAD.U32 R14, RZ, RZ, UR27 ;  /* 0x0000001bff0e7e24 */ /* 0x000fe4000f8e00ff */
[----:B------:R-:W-:Y:S02]  /*f2c0*/  IMAD.MOV.U32 R2, RZ, RZ, R0 ;  /* 0x000000ffff027224 */ /* 0x000fe400078e0000 */
[----:B------:R-:W-:-:S07]  /*f2d0*/  IMAD.MOV.U32 R3, RZ, RZ, R8 ;  /* 0x000000ffff037224 */ /* 0x000fce00078e0008 */
.L_x_304:
[----:B------:R-:W0:Y:S01]  /*f2e0*/  S2R R5, SR_CgaCtaId ;  /* 0x0000000000057919 */ /* 0x000e220000008800 */
[----:B------:R-:W-:-:S04]  /*f2f0*/  MOV R4, 0x400 ;  /* 0x0000040000047802 */ /* 0x000fc80000000f00 */
[----:B0-----:R-:W-:Y:S02]  /*f300*/  LEA R10, R5, R4, 0x18 ;  /* 0x00000004050a7211 */ /* 0x001fe400078ec0ff */
[----:B------:R-:W-:Y:S01]  /*f310*/  SHF.L.U32 R4, R2, 0x1f, RZ ;  /* 0x0000001f02047819 */ /* 0x000fe200000006ff */
[----:B------:R-:W0:Y:S02]  /*f320*/  @!P3 LDC R5, c[0x0][0x500] ;  /* 0x00014000ff05bb82 */ /* 0x000e240000000800 */
[----:B------:R-:W-:-:S04]  /*f330*/  IMAD R13, R3, 0x8, R10 ;  /* 0x00000008030d7824 */ /* 0x000fc800078e020a */
[----:B------:R-:W1:Y:S02]  /*f340*/  SYNCS.PHASECHK.TRANS64.TRYWAIT P1, [R13+URZ+0x28], R4 ;  /* 0x000028040d0075a7 */ /* 0x000e64000802017f */
[----:B-1----:R-:W-:Y:S05]  /*f350*/  @!P1 BRA `(.L_x_301) ;  /* 0x0000000c00c09947 */ /* 0x002fea0003800000 */
.L_x_322:
[----:B------:R-:W-:Y:S01]  /*f360*/  UPRMT UR7, UR26, 0x9910, URZ ;  /* 0x000099101a077896 */ /* 0x000fe2000800003f */
[----:B0-----:R0:W-:Y:S03]  /*f370*/  @!P3 SYNCS.ARRIVE.TRANS64 RZ, [R13+URZ], R5 ;  /* 0x000000050dffb9a7 */ /* 0x0011e6000800003f */
[----:B------:R-:W-:-:S06]  /*f380*/  UISETP.NE.AND UP0, UPT, UR7, 0x2, UPT ;  /* 0x000000020700788c */ /* 0x000fcc000bf05270 */
[----:B------:R-:W-:-:S13]  /*f390*/  PLOP3.LUT P1, PT, PT, PT, UP0, 0x80, 0x0 ;  /* 0x000000000000781c */ /* 0x000fda0003f2f008 */
[----:B0-----:R-:W-:Y:S05]  /*f3a0*/  @P1 BRA `(.L_x_302) ;  /* 0x0000000000041947 */ /* 0x001fea0003800000 */
[----:B------:R-:W-:Y:S01]  /*f3b0*/  BPT.TRAP 0x1 ;  /* 0x000000040000795c */ /* 0x000fe20000300000 */
.L_x_302:
[----:B------:R-:W-:Y:S05]  /*f3c0*/  @P0 BRA `(.L_x_303) ;  /* 0x0000000000040947 */ /* 0x000fea0003800000 */
[----:B------:R-:W-:Y:S01]  /*f3d0*/  BPT.TRAP 0x1 ;  /* 0x000000040000795c */ /* 0x000fe20000300000 */
.L_x_303:
[--C-:B-1----:R-:W-:Y:S01]  /*f3e0*/  IMAD R4, R3, 0x4000, R10.reuse ;  /* 0x0000400003047824 */ /* 0x102fe200078e020a */
[----:B------:R-:W-:Y:S01]  /*f3f0*/  R2UR UR9, R13 ;  /* 0x000000000d0972ca */ /* 0x000fe200000e0000 */
[----:B------:R-:W-:Y:S01]  /*f400*/  IMAD R10, R3, 0x8000, R10 ;  /* 0x00008000030a7824 */ /* 0x000fe200078e020a */
[----:B------:R-:W-:Y:S01]  /*f410*/  UIADD3 UR14, UP0, UR24, 0xf0, URZ ;  /* 0x000000f0180e7890 */ /* 0x000fe2000ff1e03f */
[----:B------:R-:W-:Y:S01]  /*f420*/  VIADD R14, R14, 0xffffffff ;  /* 0xffffffff0e0e7836 */ /* 0x000fe20000000000 */
[----:B------:R-:W-:Y:S01]  /*f430*/  R2UR UR7, R4 ;  /* 0x00000000040772ca */ /* 0x000fe200000e0000 */
[----:B------:R-:W-:Y:S01]  /*f440*/  UIADD3 UR28, UP1, UR24, 0x1f0, URZ ;  /* 0x000001f0181c7890 */ /* 0x000fe2000ff3e03f */
[----:B------:R-:W-:Y:S01]  /*f450*/  R2UR UR8, R10 ;  /* 0x000000000a0872ca */ /* 0x000fe200000e0000 */
[----:B------:R-:W-:Y:S01]  /*f460*/  UIADD3.X UR15, URZ, UR25, URZ, UP0, !UPT ;  /* 0x000000193f0f7290 */ /* 0x000fe200087fe43f */
[----:B------:R-:W-:Y:S01]  /*f470*/  R2UR UR11, R7 ;  /* 0x00000000070b72ca */ /* 0x000fe200000e0000 */
[----:B------:R-:W-:Y:S01]  /*f480*/  VIADD R3, R3, 0x1 ;  /* 0x0000000103037836 */ /* 0x000fe20000000000 */
[----:B------:R-:W-:Y:S01]  /*f490*/  R2UR UR10, R12 ;  /* 0x000000000c0a72ca */ /* 0x000fe200000e0000 */
[----:B------:R-:W-:Y:S01]  /*f4a0*/  UIADD3.X UR29, URZ, UR25, URZ, UP1, !UPT ;  /* 0x000000193f1d7290 */ /* 0x000fe20008ffe43f */
[----:B------:R-:W-:Y:S01]  /*f4b0*/  R2UR UR12, R11 ;  /* 0x000000000b0c72ca */ /* 0x000fe200000e0000 */
[----:B------:R-:W-:Y:S01]  /*f4c0*/  UMOV UR16, 0x0 ;  /* 0x0000000000107882 */ /* 0x000fe20000000000 */
[----:B------:R-:W-:Y:S01]  /*f4d0*/  R2UR UR21, R6 ;  /* 0x00000000061572ca */ /* 0x000fe200000e0000 */
[----:B------:R-:W-:Y:S01]  /*f4e0*/  UMOV UR17, 0x10000000 ;  /* 0x1000000000117882 */ /* 0x000fe20000000000 */
[----:B------:R-:W-:Y:S01]  /*f4f0*/  ISETP.GT.AND P4, PT, R14, 0x1, PT ;  /* 0x000000010e00780c */ /* 0x000fe20003f84270 */
[----:B------:R-:W-:Y:S01]  /*f500*/  UIADD3 UR7, UR7, 0x100, URZ ;  /* 0x0000010007077890 */ /* 0x000fe2000fffe03f */
[----:B------:R-:W-:Y:S01]  /*f510*/  ISETP.NE.AND P1, PT, R3, 0x5, PT ;  /* 0x000000050300780c */ /* 0x000fe20003f25270 */
[----:B------:R-:W-:Y:S01]  /*f520*/  UIADD3 UR19, UR8, 0x14100, URZ ;  /* 0x0001410008137890 */ /* 0x000fe2000fffe03f */
[----:B------:R-:W-:-:S02]  /*f530*/  VIADD R12, R12, 0x80 ;  /* 0x000000800c0c7836 */ /* 0x000fc40000000000 */
[----:B------:R-:W-:Y:S02]  /*f540*/  SEL R5, RZ, 0x1, P1 ;  /* 0x00000001ff057807 */ /* 0x000fe40000800000 */
[----:B------:R-:W-:Y:S01]  /*f550*/  UMOV UR8, UR7 ;  /* 0x0000000700087c82 */ /* 0x000fe20008000000 */
[----:B------:R-:W-:Y:S01]  /*f560*/  SEL R3, R3, RZ, P1 ;  /* 0x000000ff03037207 */ /* 0x000fe20000800000 */
[----:B------:R0:W-:Y:S01]  /*f570*/  UTMALDG.3D [UR8], [UR14], desc[UR16] ;  /* 0x000010080e0075b4 */ /* 0x0001e20008011000 */
[----:B------:R-:W-:Y:S01]  /*f580*/  LOP3.LUT R2, R2, R5, RZ, 0x3c, !PT ;  /* 0x0000000502027212 */ /* 0x000fe200078e3cff */
[----:B0-----:R-:W-:Y:S01]  /*f590*/  UMOV UR8, UR19 ;  /* 0x0000001300087c82 */ /* 0x001fe20008000000 */
[----:B------:R-:W-:Y:S02]  /*f5a0*/  UMOV UR11, UR21 ;  /* 0x00000015000b7c82 */ /* 0x000fe40008000000 */
[----:B------:R0:W-:Y:S02]  /*f5b0*/  UTMALDG.3D [UR8], [UR28], desc[UR16] ;  /* 0x000010081c0075b4 */ /* 0x0001e40008011000 */
[----:B0-----:R-:W-:Y:S05]  /*f5c0*/  @P4 BRA `(.L_x_304) ;  /* 0xfffffffc00444947 */ /* 0x001fea000383ffff */
.L_x_300:
[----:B------:R-:W-:Y:S05]  /*f5d0*/  BSYNC B1 ;  /* 0x0000000000017941 */ /* 0x000fea0003800000 */
.L_x_299:
[----:B------:R-:W2:Y:S01]  /*f5e0*/  LDL.LU R15, [R1+0x70] ;  /* 0x00007000010f7983 */ /* 0x000ea20000300800 */
[----:B------:R-:W-:Y:S01]  /*f5f0*/  LOP3.LUT P5, RZ, R9, 0xff, RZ, 0xc0, !PT ;  /* 0x000000ff09ff7812 */ /* 0x000fe200078ac0ff */
[----:B------:R-:W-:Y:S01]  /*f600*/  VIADD R8, R8, UR20 ;  /* 0x0000001408087c36 */ /* 0x000fe20008000000 */
[----:B------:R-:W-:Y:S01]  /*f610*/  ULDC.64 UR8, c[0x0][0x650] ;  /* 0x0001940000087ab9 */ /* 0x000fe20000000a00 */
[----:B------:R-:W3:Y:S01]  /*f620*/  LDL.LU R13, [R1+0x74] ;  /* 0x00007400010d7983 */ /* 0x000ee20000300800 */
[----:B------:R-:W-:Y:S01]  /*f630*/  IMAD.U32 R5, RZ, RZ, UR20 ;  /* 0x00000014ff057e24 */ /* 0x000fe2000f8e00ff */
[----:B------:R-:W-:Y:S01]  /*f640*/  UISETP.GE.U32.AND UP0, UPT, UR20, 0x5, UPT ;  /* 0x000000051400788c */ /* 0x000fe2000bf06070 */
[----:B------:R-:W-:Y:S01]  /*f650*/  ISETP.GT.U32.AND P1, PT, R8, 0x4, PT ;  /* 0x000000040800780c */ /* 0x000fe20003f24070 */
[----:B------:R-:W-:Y:S01]  /*f660*/  BSSY B1, `(.L_x_305) ;  /* 0x000006c000017945 */ /* 0x000fe20003800000 */
[----:B------:R-:W-:Y:S01]  /*f670*/  IMAD.MOV.U32 R6, RZ, RZ, -0x1 ;  /* 0xffffffffff067424 */ /* 0x000fe200078e00ff */
[----:B------:R-:W-:Y:S01]  /*f680*/  PRMT R9, RZ, 0x7610, R9 ;  /* 0x00007610ff097816 */ /* 0x000fe20000000009 */
[----:B------:R-:W-:Y:S01]  /*f690*/  IMAD.MOV.U32 R11, RZ, RZ, -0x1 ;  /* 0xffffffffff0b7424 */ /* 0x000fe200078e00ff */
[----:B------:R-:W-:-:S02]  /*f6a0*/  ISETP.LT.U32.AND P1, PT, R5, 0x5, P1 ;  /* 0x000000050500780c */ /* 0x000fc40000f21070 */
[----:B------:R-:W0:Y:S01]  /*f6b0*/  @P5 S2R R3, SR_CgaCtaId ;  /* 0x0000000000035919 */ /* 0x000e220000008800 */
[----:B------:R-:W-:Y:S02]  /*f6c0*/  @P5 MOV R2, 0x400 ;  /* 0x0000040000025802 */ /* 0x000fe40000000f00 */
[----:B------:R-:W-:Y:S02]  /*f6d0*/  PLOP3.LUT P4, PT, PT, PT, UP0, 0x80, 0x0 ;  /* 0x000000000000781c */ /* 0x000fe40003f8f008 */
[----:B0-----:R-:W-:Y:S01]  /*f6e0*/  @P5 LEA R4, R3, R2, 0x18 ;  /* 0x0000000203045211 */ /* 0x001fe200078ec0ff */
[----:B------:R-:W-:-:S03]  /*f6f0*/  IMAD.WIDE.U32 R2, R8, -0x33333333, RZ ;  /* 0xcccccccd08027825 */ /* 0x000fc600078e00ff */
[----:B------:R0:W-:Y:S02]  /*f700*/  @P5 SYNCS.ARRIVE.TRANS64.A1T0 RZ, [R4+URZ+0x68], RZ ;  /* 0x000068ff04ff59a7 */ /* 0x0001e4000810003f */
[----:B------:R-:W-:Y:S02]  /*f710*/  SHF.R.U32.HI R5, RZ, 0x2, R3 ;  /* 0x00000002ff057819 */ /* 0x000fe40000011603 */
[----:B------:R-:W-:Y:S02]  /*f720*/  SEL R3, RZ, 0x1, !P1 ;  /* 0x00000001ff037807 */ /* 0x000fe40004800000 */
[----:B------:R-:W-:Y:S01]  /*f730*/  PRMT R2, RZ, 0x7610, R2 ;  /* 0x00007610ff027816 */ /* 0x000fe20000000002 */
[----:B------:R-:W-:Y:S01]  /*f740*/  IMAD R8, R5, -0x5, R8 ;  /* 0xfffffffb05087824 */ /* 0x000fe200078e0208 */
[----:B------:R-:W-:-:S04]  /*f750*/  LOP3.LUT R0, R0, R3, RZ, 0x3c, !PT ;  /* 0x0000000300007212 */ /* 0x000fc800078e3cff */
[----:B------:R-:W-:Y:S01]  /*f760*/  @P4 LOP3.LUT R0, R0, 0x1, R5, 0x78, !PT ;  /* 0x0000000100004812 */ /* 0x000fe200078e7805 */
[----:B------:R-:W-:Y:S01]  /*f770*/  IMAD.MOV.U32 R5, RZ, RZ, -0x1 ;  /* 0xffffffffff057424 */ /* 0x000fe200078e00ff */
[----:B---3--:R-:W-:-:S04]  /*f780*/  IADD3 R13, P5, R13, UR22, RZ ;  /* 0x000000160d0d7c10 */ /* 0x008fc8000ffbe0ff */
[----:B--2---:R-:W-:Y:S01]  /*f790*/  IADD3.X R15, R15, UR18, RZ, P5, !PT ;  /* 0x000000120f0f7c10 */ /* 0x004fe2000affe4ff */
[----:B------:R0:W-:Y:S01]  /*f7a0*/  STL [R1+0x74], R13 ;  /* 0x0000740d01007387 */ /* 0x0001e20000100800 */
[----:B------:R-:W-:-:S03]  /*f7b0*/  ISETP.GE.U32.AND P1, PT, R13, UR8, PT ;  /* 0x000000080d007c0c */ /* 0x000fc6000bf26070 */
[----:B------:R0:W-:Y:S01]  /*f7c0*/  STL [R1+0x70], R15 ;  /* 0x0000700f01007387 */ /* 0x0001e20000100800 */
[----:B------:R-:W-:-:S13]  /*f7d0*/  ISETP.GE.U32.AND.EX P1, PT, R15, UR9, PT, P1 ;  /* 0x000000090f007c0c */ /* 0x000fda000bf26110 */
[----:B0-----:R-:W-:Y:S05]  /*f7e0*/  @P1 BRA `(.L_x_306) ;  /* 0x00000004004c1947 */ /* 0x001fea0003800000 */
[----:B------:R-:W-:Y:S01]  /*f7f0*/  ULDC.64 UR8, c[0x0][0x628] ;  /* 0x00018a0000087ab9 */ /* 0x000fe20000000a00 */
[----:B------:R-:W0:Y:S01]  /*f800*/  S2R R12, SR_CTAID.X ;  /* 0x00000000000c7919 */ /* 0x000e220000002500 */
[----:B------:R-:W-:Y:S01]  /*f810*/  ISETP.NE.U32.AND P1, PT, RZ, UR8, PT ;  /* 0x00000008ff007c0c */ /* 0x000fe2000bf25070 */
[----:B------:R-:W-:Y:S01]  /*f820*/  ULDC UR10, c[0x0][0x630] ;  /* 0x00018c00000a7ab9 */ /* 0x000fe20000000800 */
[----:B------:R-:W-:Y:S01]  /*f830*/  IMAD.MOV.U32 R2, RZ, RZ, R13 ;  /* 0x000000ffff027224 */ /* 0x000fe200078e000d */
[----:B------:R-:W1:Y:S01]  /*f840*/  S2R R10, SR_CTAID.Y ;  /* 0x00000000000a7919 */ /* 0x000e620000002600 */
[----:B------:R-:W-:Y:S01]  /*f850*/  ISETP.NE.AND.EX P1, PT, RZ, UR9, PT, P1 ;  /* 0x00000009ff007c0c */ /* 0x000fe2000bf25310 */
[----:B------:R-:W-:-:S12]  /*f860*/  IMAD.MOV.U32 R3, RZ, RZ, R15 ;  /* 0x000000ffff037224 */ /* 0x000fd800078e000f */
[----:B------:R-:W-:Y:S05]  /*f870*/  @!P1 BRA `(.L_x_307) ;  /* 0x0000000000289947 */ /* 0x000fea0003800000 */
[----:B------:R-:W-:Y:S02]  /*f880*/  ULDC UR7, c[0x0][0x634] ;  /* 0x00018d0000077ab9 */ /* 0x000fe40000000800 */
[----:B------:R-:W-:-:S05]  /*f890*/  IADD3 R7, P1, R13, UR7, RZ ;  /* 0x000000070d077c10 */ /* 0x000fca000ff3e0ff */
[----:B------:R-:W-:-:S04]  /*f8a0*/  IMAD.X R11, RZ, RZ, R15, P1 ;  /* 0x000000ffff0b7224 */ /* 0x000fc800008e060f */
[----:B------:R-:W-:-:S04]  /*f8b0*/  IMAD.WIDE.U32 R4, R11, UR8, RZ ;  /* 0x000000080b047c25 */ /* 0x000fc8000f8e00ff */
[----:B------:R-:W-:-:S04]  /*f8c0*/  IMAD.WIDE.U32 R4, P1, R7, UR9, R4 ;  /* 0x0000000907047c25 */ /* 0x000fc8000f820004 */
[----:B------:R-:W-:-:S04]  /*f8d0*/  IMAD.WIDE.U32 R6, R7, UR8, RZ ;  /* 0x0000000807067c25 */ /* 0x000fc8000f8e00ff */
[----:B------:R-:W-:Y:S01]  /*f8e0*/  IMAD.X R3, RZ, RZ, RZ, P1 ;  /* 0x000000ffff037224 */ /* 0x000fe200008e06ff */
[----:B------:R-:W-:Y:S01]  /*f8f0*/  IADD3 RZ, P1, R7, R4, RZ ;  /* 0x0000000407ff7210 */ /* 0x000fe20007f3e0ff */
[----:B------:R-:W-:-:S04]  /*f900*/  IMAD.MOV.U32 R2, RZ, RZ, R5 ;  /* 0x000000ffff027224 */ /* 0x000fc800078e0005 */
[----:B------:R-:W-:-:S08]  /*f910*/  IMAD.WIDE.U32.X R2, R11, UR9, R2, P1 ;  /* 0x000000090b027c25 */ /* 0x000fd000088e0402 */
.L_x_307:
[--C-:B------:R-:W-:Y:S01]  /*f920*/  SHF.R.U64 R11, R2, UR10, R3.reuse ;  /* 0x0000000a020b7c19 */ /* 0x100fe20008001203 */
[----:B------:R-:W-:Y:S01]  /*f930*/  ULDC.64 UR8, c[0x0][0x620] ;  /* 0x0001880000087ab9 */ /* 0x000fe20000000a00 */
[----:B------:R-:W-:Y:S01]  /*f940*/  SHF.R.U32.HI R2, RZ, UR10, R3 ;  /* 0x0000000aff027c19 */ /* 0x000fe20008011603 */
[----:B------:R-:W-:Y:S01]  /*f950*/  IMAD.MOV.U32 R3, RZ, RZ, R15 ;  /* 0x000000ffff037224 */ /* 0x000fe200078e000f */
[----:B------:R-:W-:Y:S01]  /*f960*/  IADD3 R5, P1, RZ, -R11, RZ ;  /* 0x8000000bff057210 */ /* 0x000fe20007f3e0ff */
[----:B------:R-:W-:Y:S01]  /*f970*/  ULDC UR7, c[0x0][0x150] ;  /* 0x0000540000077ab9 */ /* 0x000fe20000000800 */
[----:B0-----:R-:W-:Y:S01]  /*f980*/  I2FP.F32.U32 R6, R12 ;  /* 0x0000000c00067245 */ /* 0x001fe20000201000 */
[----:B------:R-:W0:Y:S01]  /*f990*/  LDC R7, c[0x0][0x144] ;  /* 0x00005100ff077b82 */ /* 0x000e220000000800 */
[----:B------:R-:W-:Y:S01]  /*f9a0*/  ULDC.64 UR10, c[0x0][0x640] ;  /* 0x00019000000a7ab9 */ /* 0x000fe20000000a00 */
[----:B------:R-:W-:Y:S01]  /*f9b0*/  IMAD.X R2, RZ, RZ, ~R2, P1 ;  /* 0x000000ffff027224 */ /* 0x000fe200008e0e02 */
[----:B------:R-:W-:Y:S01]  /*f9c0*/  ISETP.NE.U32.AND P1, PT, RZ, UR10, PT ;  /* 0x0000000aff007c0c */ /* 0x000fe2000bf25070 */
[----:B------:R-:W-:Y:S01]  /*f9d0*/  FMUL R6, R6, UR7 ;  /* 0x0000000706067c20 */ /* 0x000fe20008400000 */
[----:B------:R-:W-:Y:S01]  /*f9e0*/  ULDC UR7, c[0x0][0x618] ;  /* 0x0001860000077ab9 */ /* 0x000fe20000000800 */
[----:B------:R-:W-:Y:S01]  /*f9f0*/  IMAD R4, R2, UR8, RZ ;  /* 0x0000000802047c24 */ /* 0x000fe2000f8e02ff */
[----:B------:R-:W-:Y:S01]  /*fa00*/  ISETP.NE.AND.EX P1, PT, RZ, UR11, PT, P1 ;  /* 0x0000000bff007c0c */ /* 0x000fe2000bf25310 */
[----:B------:R-:W-:Y:S01]  /*fa10*/  IMAD.MOV.U32 R2, RZ, RZ, R13 ;  /* 0x000000ffff027224 */ /* 0x000fe200078e000d */
[----:B------:R-:W2:Y:S01]  /*fa20*/  LDC R15, c[0x0][0x148] ;  /* 0x00005200ff0f7b82 */ /* 0x000ea20000000800 */
[----:B------:R-:W3:Y:S02]  /*fa30*/  F2I.U32.TRUNC.NTZ R6, R6 ;  /* 0x0000000600067305 */ /* 0x000ee4000020f000 */
[----:B------:R-:W-:Y:S01]  /*fa40*/  IMAD.WIDE.U32 R2, R5, UR8, R2 ;  /* 0x0000000805027c25 */ /* 0x000fe2000f8e0002 */
[----:B------:R-:W-:-:S03]  /*fa50*/  ULDC UR8, c[0x0][0x154] ;  /* 0x0000550000087ab9 */ /* 0x000fc60000000800 */
[----:B------:R-:W-:Y:S01]  /*fa60*/  IMAD R5, R5, UR9, R4 ;  /* 0x0000000905057c24 */ /* 0x000fe2000f8e0204 */
[----:B------:R-:W-:-:S03]  /*fa70*/  ULDC UR9, c[0x0][0x608] ;  /* 0x0001820000097ab9 */ /* 0x000fc60000000800 */
[----:B------:R-:W-:-:S05]  /*fa80*/  IMAD.IADD R3, R3, 0x1, R5 ;  /* 0x0000000103037824 */ /* 0x000fca00078e0205 */
[----:B------:R-:W-:Y:S01]  /*fa90*/  SHF.R.U64 R13, R2, UR7, R3 ;  /* 0x00000007020d7c19 */ /* 0x000fe20008001203 */
[----:B---3--:R-:W-:Y:S01]  /*faa0*/  IMAD.MOV R6, RZ, RZ, -R6 ;  /* 0x000000ffff067224 */ /* 0x008fe200078e0a06 */
[----:B-1----:R-:W-:-:S03]  /*fab0*/  I2FP.F32.U32 R2, R10 ;  /* 0x0000000a00027245 */ /* 0x002fc60000201000 */
[----:B0-----:R-:W-:Y:S02]  /*fac0*/  IMAD R19, R7, R6, R12 ;  /* 0x0000000607137224 */ /* 0x001fe400078e020c */
[----:B------:R-:W-:Y:S01]  /*fad0*/  FMUL R4, R2, UR8 ;  /* 0x0000000802047c20 */ /* 0x000fe20008400000 */
[----:B------:R-:W-:Y:S01]  /*fae0*/  SHF.R.U32.HI R2, RZ, UR7, R3 ;  /* 0x00000007ff027c19 */ /* 0x000fe20008011603 */
[----:B------:R-:W-:Y:S02]  /*faf0*/  ULDC UR7, c[0x0][0x658] ;  /* 0x0001960000077ab9 */ /* 0x000fe40000000800 */
[----:B------:R0:W1:Y:S01]  /*fb00*/  F2I.U32.TRUNC.NTZ R18, R4 ;  /* 0x0000000400127305 */ /* 0x000062000020f000 */
[--C-:B------:R-:W-:Y:S02]  /*fb10*/  SHF.R.U64 R16, R13, UR9, R2.reuse ;  /* 0x000000090d107c19 */ /* 0x100fe40008001202 */
[----:B------:R-:W-:-:S04]  /*fb20*/  SHF.R.U32.HI R3, RZ, UR9, R2 ;  /* 0x00000009ff037c19 */ /* 0x000fc80008011602 */
[--C-:B------:R-:W-:Y:S02]  /*fb30*/  SHF.R.U64 R14, R16, UR7, R3.reuse ;  /* 0x00000007100e7c19 */ /* 0x100fe40008001203 */
[----:B------:R-:W-:-:S03]  /*fb40*/  SHF.R.U32.HI R3, RZ, UR7, R3 ;  /* 0x00000007ff037c19 */ /* 0x000fc60008011603 */
[----:B------:R-:W-:Y:S01]  /*fb50*/  IMAD.MOV.U32 R2, RZ, RZ, R14 ;  /* 0x000000ffff027224 */ /* 0x000fe200078e000e */
[----:B0-2---:R-:W-:Y:S06]  /*fb60*/  @!P1 BRA `(.L_x_308) ;  /* 0x0000000000289947 */ /* 0x005fec0003800000 */
        /* <DEDUP_REMOVED lines=10> */
.L_x_308:
[----:B------:R-:W-:Y:S01]  /*fc10*/  ULDC UR7, c[0x0][0x648] ;  /* 0x0001920000077ab9 */ /* 0x000fe20000000800 */
[----:B-1----:R-:W-:Y:S01]  /*fc20*/  IMAD.MOV R18, RZ, RZ, -R18 ;  /* 0x000000ffff127224 */ /* 0x002fe200078e0a12 */
[----:B------:R-:W-:Y:S01]  /*fc30*/  SHF.R.U64 R3, R2, UR7, R3 ;  /* 0x0000000702037c19 */ /* 0x000fe20008001203 */
[----:B------:R-:W-:Y:S01]  /*fc40*/  ULDC UR7, c[0x0][0x638] ;  /* 0x00018e0000077ab9 */ /* 0x000fe20000000800 */
[----:B------:R-:W-:Y:S01]  /*fc50*/  LOP3.LUT R2, R16, UR6, RZ, 0xc0, !PT ;  /* 0x0000000610027c12 */ /* 0x000fe2000f8ec0ff */
[----:B------:R-:W-:Y:S01]  /*fc60*/  @P2 IMAD R19, R15, R18, R10 ;  /* 0x000000120f132224 */ /* 0x000fe200078e020a */
[----:B------:R-:W-:Y:S01]  /*fc70*/  LOP3.LUT R13, R13, UR4, RZ, 0xc0, !PT ;  /* 0x000000040d0d7c12 */ /* 0x000fe2000f8ec0ff */
[----:B------:R-:W-:Y:S01]  /*fc80*/  IMAD.MOV R5, RZ, RZ, -R3 ;  /* 0x000000ffff057224 */ /* 0x000fe200078e0a03 */
[----:B------:R-:W-:Y:S01]  /*fc90*/  ULDC UR8, c[0x0][0x610] ;  /* 0x0001840000087ab9 */ /* 0x000fe20000000800 */
[----:B------:R-:W-:Y:S02]  /*fca0*/  IMAD R2, R3, UR5, R2 ;  /* 0x0000000503027c24 */ /* 0x000fe4000f8e0202 */
[----:B------:R-:W-:Y:S01]  /*fcb0*/  IMAD R14, R5, UR7, R14 ;  /* 0x00000007050e7c24 */ /* 0x000fe2000f8e020e */
[----:B------:R-:W-:Y:S01]  /*fcc0*/  ULDC UR7, c[0x0][0x600] ;  /* 0x0001800000077ab9 */ /* 0x000fe20000000800 */
[----:B------:R-:W-:-:S02]  /*fcd0*/  IMAD R5, R2, UR8, R19 ;  /* 0x0000000802057c24 */ /* 0x000fc4000f8e0213 */
[----:B------:R-:W-:Y:S02]  /*fce0*/  IMAD R14, R14, UR7, R13 ;  /* 0x000000070e0e7c24 */ /* 0x000fe4000f8e020d */
[----:B------:R-:W-:-:S03]  /*fcf0*/  IMAD.MOV.U32 R2, RZ, RZ, 0x1 ;  /* 0x00000001ff027424 */ /* 0x000fc600078e00ff */
[----:B------:R-:W-:Y:S02]  /*fd00*/  SEL R6, R14, R5, !P2 ;  /* 0x000000050e067207 */ /* 0x000fe40005000000 */
[----:B------:R-:W-:-:S07]  /*fd10*/  SEL R5, R5, R14, !P2 ;  /* 0x0000000e05057207 */ /* 0x000fce0005000000 */
.L_x_306:
[----:B------:R-:W-:Y:S05]  /*fd20*/  BSYNC B1 ;  /* 0x0000000000017941 */ /* 0x000fea0003800000 */
.L_x_305:
[----:B------:R-:W-:-:S13]  /*fd30*/  LOP3.LUT P1, RZ, R2, 0xff, RZ, 0xc0, !PT ;  /* 0x000000ff02ff7812 */ /* 0x000fda000782c0ff */
[----:B------:R-:W-:Y:S05]  /*fd40*/  @P1 BRA `(.L_x_309) ;  /* 0xfffffff400301947 */ /* 0x000fea000383ffff */
[----:B------:R-:W-:Y:S05]  /*fd50*/  BSYNC B0 ;  /* 0x0000000000007941 */ /* 0x000fea0003800000 */
.L_x_297:
[----:B------:R-:W-:-:S03]  /*fd60*/  UMOV UR7, 0xffffffff ;  /* 0xffffffff00077882 */ /* 0x000fc60000000000 */
[----:B------:R-:W-:Y:S05]  /*fd70*/  BRA.DIV UR7, `(.L_x_310) ;  /* 0x00000006074c7947 */ /* 0x000fea000b800000 */
[----:B------:R-:W-:-:S13]  /*fd80*/  ELECT P0, URZ, PT ;  /* 0x00000000003f782f */ /* 0x000fda0003800000 */
.L_x_325:
[----:B------:R-:W-:Y:S04]  /*fd90*/  BSSY B0, `(.L_x_311) ;  /* 0x0000035000007945 */ /* 0x000fe80003800000 */
[----:B------:R-:W-:Y:S05]  /*fda0*/  @!P0 BRA `(.L_x_312) ;  /* 0x0000000000cc8947 */ /* 0x000fea0003800000 */
[----:B------:R-:W-:-:S04]  /*fdb0*/  ULOP3.LUT UR7, UR13, 0x2, URZ, 0xfc, !UPT ;  /* 0x000000020d077892 */ /* 0x000fc8000f8efc3f */
[----:B------:R-:W-:-:S06]  /*fdc0*/  UISETP.NE.AND UP0, UPT, UR7, 0x3, UPT ;  /* 0x000000030700788c */ /* 0x000fcc000bf05270 */
[----:B------:R-:W-:-:S13]  /*fdd0*/  PLOP3.LUT P0, PT, PT, PT, UP0, 0x80, 0x0 ;  /* 0x000000000000781c */ /* 0x000fda0003f0f008 */
[----:B------:R-:W-:Y:S05]  /*fde0*/  @!P0 BRA `(.L_x_313) ;  /* 0x0000000000048947 */ /* 0x000fea0003800000 */
[----:B------:R-:W-:Y:S01]  /*fdf0*/  BPT.TRAP 0x1 ;  /* 0x000000040000795c */ /* 0x000fe20000300000 */
.L_x_313:
[----:B------:R-:W0:Y:S01]  /*fe00*/  S2R R3, SR_CgaCtaId ;  /* 0x0000000000037919 */ /* 0x000e220000008800 */
[----:B------:R-:W-:-:S04]  /*fe10*/  MOV R2, 0x400 ;  /* 0x0000040000027802 */ /* 0x000fc80000000f00 */
[----:B0-----:R-:W-:Y:S02]  /*fe20*/  LEA R3, R3, R2, 0x18 ;  /* 0x0000000203037211 */ /* 0x001fe400078ec0ff */
[----:B------:R-:W-:-:S03]  /*fe30*/  SHF.L.U32 R2, R0, 0x1f, RZ ;  /* 0x0000001f00027819 */ /* 0x000fc600000006ff */
[----:B------:R-:W-:-:S04]  /*fe40*/  VIADD R3, R3, 0x28 ;  /* 0x0000002803037836 */ /* 0x000fc80000000000 */
[C---:B------:R-:W-:Y:S02]  /*fe50*/  IMAD R7, R8.reuse, 0x8, R3 ;  /* 0x0000000808077824 */ /* 0x040fe400078e0203 */
[----:B------:R-:W-:Y:S02]  /*fe60*/  VIADD R8, R8, 0x1 ;  /* 0x0000000108087836 */ /* 0x000fe40000000000 */
[----:B------:R-:W0:Y:S03]  /*fe70*/  SYNCS.PHASECHK.TRANS64.TRYWAIT P0, [R7+URZ], R2 ;  /* 0x00000002070075a7 */ /* 0x000e26000800017f */
[----:B------:R-:W-:-:S04]  /*fe80*/  ISETP.NE.AND P1, PT, R8, 0x5, PT ;  /* 0x000000050800780c */ /* 0x000fc80003f25270 */
[----:B------:R-:W-:Y:S02]  /*fe90*/  SEL R5, RZ, 0x1, P1 ;  /* 0x00000001ff057807 */ /* 0x000fe40000800000 */
[----:B------:R-:W-:Y:S02]  /*fea0*/  SEL R8, R8, RZ, P1 ;  /* 0x000000ff08087207 */ /* 0x000fe40000800000 */
[----:B------:R-:W-:-:S03]  /*feb0*/  LOP3.LUT R5, R0, R5, RZ, 0x3c, !PT ;  /* 0x0000000500057212 */ /* 0x000fc600078e3cff */
[----:B------:R-:W-:Y:S01]  /*fec0*/  IMAD R9, R8, 0x8, R3 ;  /* 0x0000000808097824 */ /* 0x000fe200078e0203 */
[----:B------:R-:W-:Y:S01]  /*fed0*/  SHF.L.U32 R4, R5, 0x1f, RZ ;  /* 0x0000001f05047819 */ /* 0x000fe200000006ff */
[----:B0-----:R-:W-:Y:S06]  /*fee0*/  @!P0 BRA `(.L_x_314) ;  /* 0x0000000400148947 */ /* 0x001fec0003800000 */
.L_x_326:
[----:B------:R-:W1:Y:S01]  /*fef0*/  SYNCS.PHASECHK.TRANS64.TRYWAIT P0, [R9+URZ], R4 ;  /* 0x00000004090075a7 */ /* 0x000e62000800017f */
[----:B------:R-:W-:-:S05]  /*ff00*/  VIADD R0, R8, 0x1 ;  /* 0x0000000108007836 */ /* 0x000fca0000000000 */
[----:B------:R-:W-:-:S04]  /*ff10*/  ISETP.NE.AND P1, PT, R0, 0x5, PT ;  /* 0x000000050000780c */ /* 0x000fc80003f25270 */
[----:B0-----:R-:W-:Y:S02]  /*ff20*/  SEL R2, RZ, 0x1, P1 ;  /* 0x00000001ff027807 */ /* 0x001fe40000800000 */
[----:B------:R-:W-:Y:S02]  /*ff30*/  SEL R0, R0, RZ, P1 ;  /* 0x000000ff00007207 */ /* 0x000fe40000800000 */
[----:B------:R-:W-:-:S03]  /*ff40*/  LOP3.LUT R7, R5, R2, RZ, 0x3c, !PT ;  /* 0x0000000205077212 */ /* 0x000fc600078e3cff */
[----:B------:R-:W-:Y:S01]  /*ff50*/  IMAD R6, R0, 0x8, R3 ;  /* 0x0000000800067824 */ /* 0x000fe200078e0203 */
[----:B------:R-:W-:Y:S01]  /*ff60*/  SHF.L.U32 R5, R7, 0x1f, RZ ;  /* 0x0000001f07057819 */ /* 0x000fe200000006ff */
[----:B-1----:R-:W-:Y:S06]  /*ff70*/  @!P0 BRA `(.L_x_315) ;  /* 0x0000000400048947 */ /* 0x002fec0003800000 */
.L_x_327:
[----:B------:R-:W1:Y:S01]  /*ff80*/  SYNCS.PHASECHK.TRANS64.TRYWAIT P0, [R6+URZ], R5 ;  /* 0x00000005060075a7 */ /* 0x000e62000800017f */
[----:B------:R-:W-:-:S05]  /*ff90*/  VIADD R0, R0, 0x1 ;  /* 0x0000000100007836 */ /* 0x000fca0000000000 */
[----:B------:R-:W-:-:S04]  /*ffa0*/  ISETP.NE.AND P1, PT, R0, 0x5, PT ;  /* 0x000000050000780c */ /* 0x000fc80003f25270 */
[----:B------:R-:W-:Y:S02]  /*ffb0*/  SEL R2, RZ, 0x1, P1 ;  /* 0x00000001ff027807 */ /* 0x000fe40000800000 */
[----:B------:R-:W-:Y:S02]  /*ffc0*/  SEL R0, R0, RZ, P1 ;  /* 0x000000ff00007207 */ /* 0x000fe40000800000 */
[----:B------:R-:W-:-:S03]  /*ffd0*/  LOP3.LUT R7, R7, R2, RZ, 0x3c, !PT ;  /* 0x0000000207077212 */ /* 0x000fc600078e3cff */
[----:B0-----:R-:W-:Y:S01]  /*ffe0*/  IMAD R9, R0, 0x8, R3 ;  /* 0x0000000800097824 */ /* 0x001fe200078e0203 */
[----:B------:R-:W-:Y:S01]  /*fff0*/  SHF.L.U32 R4, R7, 0x1f, RZ ;  /* 0x0000001f07047819 */ /* 0x000fe200000006ff */
[----:B-1----:R-:W-:Y:S06]  /*10000*/  @!P0 BRA `(.L_x_316) ;  /* 0x0000000000f48947 */ /* 0x002fec0003800000 */
.L_x_328:
[----:B------:R-:W1:Y:S01]  /*10010*/  SYNCS.PHASECHK.TRANS64.TRYWAIT P0, [R9+URZ], R4 ;  /* 0x00000004090075a7 */ /* 0x000e62000800017f */
[----:B------:R-:W-:-:S05]  /*10020*/  VIADD R0, R0, 0x1 ;  /* 0x0000000100007836 */ /* 0x000fca0000000000 */
[----:B------:R-:W-:-:S04]  /*10030*/  ISETP.NE.AND P1, PT, R0, 0x5, PT ;  /* 0x000000050000780c */ /* 0x000fc80003f25270 */
[----:B------:R-:W-:Y:S02]  /*10040*/  SEL R2, RZ, 0x1, P1 ;  /* 0x00000001ff027807 */ /* 0x000fe40000800000 */
[----:B------:R-:W-:Y:S02]  /*10050*/  SEL R0, R0, RZ, P1 ;  /* 0x000000ff00007207 */ /* 0x000fe40000800000 */
[----:B------:R-:W-:Y:S01]  /*10060*/  LOP3.LUT R2, R7, R2, RZ, 0x3c, !PT ;  /* 0x0000000207027212 */ /* 0x000fe200078e3cff */
[----:B-1----:R-:W-:Y:S06]  /*10070*/  @!P0 BRA `(.L_x_317) ;  /* 0x0000000000ec8947 */ /* 0x002fec0003800000 */
.L_x_329:
[----:B------:R-:W-:Y:S01]  /*10080*/  IMAD R3, R0, 0x8, R3 ;  /* 0x0000000800037824 */ /* 0x000fe200078e0203 */
[----:B------:R-:W-:-:S07]  /*10090*/  SHF.L.U32 R0, R2, 0x1f, RZ ;  /* 0x0000001f02007819 */ /* 0x000fce00000006ff */
.L_x_318:
[----:B--2---:R2:W3:Y:S02]  /*100a0*/  SYNCS.PHASECHK.TRANS64.TRYWAIT P0, [R3+URZ], R0 ;  /* 0x00000000030075a7 */ /* 0x0044e4000800017f */
[----:B---3--:R-:W-:Y:S05]  /*100b0*/  @!P0 NANOSLEEP.SYNCS 0x989680 ;  /* 0x009896800000895d */ /* 0x008fea0003900000 */
[----:B------:R-:W3:Y:S02]  /*100c0*/  @!P0 SYNCS.PHASECHK.TRANS64 P0, [R3+URZ], R0 ;  /* 0x00000000030085a7 */ /* 0x000ee4000800007f */
[----:B---3--:R-:W-:Y:S05]  /*100d0*/  @!P0 BRA `(.L_x_318) ;  /* 0xfffffffc00f08947 */ /* 0x008fea000383ffff */
.L_x_312:
[----:B------:R-:W-:Y:S05]  /*100e0*/  BSYNC B0 ;  /* 0x0000000000007941 */ /* 0x000fea0003800000 */
.L_x_311:
[----:B------:R-:W-:Y:S05]  /*100f0*/  EXIT ;  /* 0x000000000000794d */ /* 0x000fea0003800000 */
.L_x_17:
[----:B-1----:R-:W-:-:S04]  /*10100*/  IMAD.U32 R3, RZ, RZ, UR6 ;  /* 0x00000006ff037e24 */ /* 0x002fc8000f8e00ff */
[----:B------:R1:W2:Y:S03]  /*10110*/  SYNCS.PHASECHK.TRANS64.TRYWAIT P0, [R3+URZ], R0 ;  /* 0x00000000030075a7 */ /* 0x0002a6000800017f */
[----:B--2---:R-:W-:Y:S05]  /*10120*/  @!P0 NANOSLEEP.SYNCS 0x989680 ;  /* 0x009896800000895d */ /* 0x004fea0003900000 */
[----:B------:R-:W2:Y:S02]  /*10130*/  @!P0 SYNCS.PHASECHK.TRANS64 P0, [R3+URZ], R0 ;  /* 0x00000000030085a7 */ /* 0x000ea4000800007f */
[----:B--2---:R-:W-:Y:S05]  /*10140*/  @!P0 BRA `(.L_x_17) ;  /* 0xfffffffc00ec8947 */ /* 0x004fea000383ffff */
[----:B------:R-:W-:Y:S05]  /*10150*/  BRA `(.L_x_16) ;  /* 0xffffff1800847947 */ /* 0x000fea000383ffff */
.L_x_23:
[----:B-----5:R2:W-:Y:S02]  /*10160*/  STL [R1+0x80], R0 ;  /* 0x0000800001007387 */ /* 0x0205e40000100800 */
[----:B--2---:R-:W-:-:S04]  /*10170*/  IMAD.U32 R0, RZ, RZ, UR9 ;  /* 0x00000009ff007e24 */ /* 0x004fc8000f8e00ff */
[----:B------:R2:W3:Y:S03]  /*10180*/  SYNCS.PHASECHK.TRANS64.TRYWAIT P0, [R0+URZ], R229 ;  /* 0x000000e5000075a7 */ /* 0x0004e6000800017f */
[----:B---3--:R-:W-:Y:S05]  /*10190*/  @!P0 NANOSLEEP.SYNCS 0x989680 ;  /* 0x009896800000895d */ /* 0x008fea0003900000 */
[----:B------:R2:W3:Y:S02]  /*101a0*/  @!P0 SYNCS.PHASECHK.TRANS64 P0, [R0+URZ], R229 ;  /* 0x000000e5000085a7 */ /* 0x0004e4000800007f */
[----:B--2---:R2:W5:Y:S02]  /*101b0*/  LDL.LU R0, [R1+0x80] ;  /* 0x0000800001007983 */ /* 0x0045640000300800 */
[----:B--23--:R-:W-:Y:S05]  /*101c0*/  @!P0 BRA `(.L_x_23) ;  /* 0xfffffffc00e48947 */ /* 0x00cfea000383ffff */
[----:B------:R-:W-:Y:S05]  /*101d0*/  BRA `(.L_x_22) ;  /* 0xffffff2c00247947 */ /* 0x000fea000383ffff */
.L_x_298:
[----:B------:R-:W-:Y:S01]  /*101e0*/  BSSY B1, `(.L_x_319) ;  /* 0x0000006000017945 */ /* 0x000fe20003800000 */
[----:B------:R-:W-:-:S07]  /*101f0*/  IMAD.MOV.U32 R2, RZ, RZ, -0x1 ;  /* 0xffffffffff027424 */ /* 0x000fce00078e00ff */
[----:B------:R-:W-:Y:S05]  /*10200*/  WARPSYNC.COLLECTIVE R2, `(.L_x_320) ;  /* 0x00000000020c7348 */ /* 0x000fea0003c00000 */
[----:B------:R-:W-:Y:S02]  /*10210*/  ELECT P1, UR62, PT ;  /* 0x00000000003e782f */ /* 0x000fe40003820000 */
[----:B------:R-:W-:Y:S01]  /*10220*/  MOV R2, UR62 ;  /* 0x0000003e00027c02 */ /* 0x000fe20008000f00 */
[----:B------:R-:W-:Y:S10]  /*10230*/  ENDCOLLECTIVE ;  /* 0x000000000000791b */ /* 0x000ff40003800000 */
.L_x_320:
[----:B------:R-:W-:Y:S05]  /*10240*/  BSYNC B1 ;  /* 0x0000000000017941 */ /* 0x000fea0003800000 */
.L_x_319:
[----:B------:R-:W-:Y:S05]  /*10250*/  BRA `(.L_x_321) ;  /* 0xffffffec00f87947 */ /* 0x000fea000383ffff */
.L_x_301:
[----:B-1----:R1:W2:Y:S02]  /*10260*/  SYNCS.PHASECHK.TRANS64.TRYWAIT P1, [R13+URZ+0x28], R4 ;  /* 0x000028040d0075a7 */ /* 0x0022a4000802017f */
[----:B--2---:R-:W-:Y:S05]  /*10270*/  @!P1 NANOSLEEP.SYNCS 0x989680 ;  /* 0x009896800000995d */ /* 0x004fea0003900000 */
[----:B------:R-:W2:Y:S02]  /*10280*/  @!P1 SYNCS.PHASECHK.TRANS64 P1, [R13+URZ+0x28], R4 ;  /* 0x000028040d0095a7 */ /* 0x000ea4000802007f */
[----:B--2---:R-:W-:Y:S05]  /*10290*/  @!P1 BRA `(.L_x_301) ;  /* 0xfffffffc00f09947 */ /* 0x004fea000383ffff */
[----:B------:R-:W-:Y:S05]  /*102a0*/  BRA `(.L_x_322) ;  /* 0xfffffff0002c7947 */ /* 0x000fea000383ffff */
.L_x_310:
[----:B------:R-:W-:Y:S01]  /*102b0*/  BSSY B0, `(.L_x_323) ;  /* 0x0000006000007945 */ /* 0x000fe20003800000 */
[----:B------:R-:W-:-:S07]  /*102c0*/  IMAD.MOV.U32 R2, RZ, RZ, -0x1 ;  /* 0xffffffffff027424 */ /* 0x000fce00078e00ff */
[----:B------:R-:W-:Y:S05]  /*102d0*/  WARPSYNC.COLLECTIVE R2, `(.L_x_324) ;  /* 0x00000000020c7348 */ /* 0x000fea0003c00000 */
[----:B------:R-:W-:Y:S02]  /*102e0*/  ELECT P1, UR62, PT ;  /* 0x00000000003e782f */ /* 0x000fe40003820000 */
[----:B------:R-:W-:Y:S01]  /*102f0*/  MOV R2, UR62 ;  /* 0x0000003e00027c02 */ /* 0x000fe20008000f00 */
[----:B------:R-:W-:Y:S10]  /*10300*/  ENDCOLLECTIVE ;  /* 0x000000000000791b */ /* 0x000ff40003800000 */
.L_x_324:
[----:B------:R-:W-:Y:S05]  /*10310*/  BSYNC B0 ;  /* 0x0000000000007941 */ /* 0x000fea0003800000 */
.L_x_323:
[----:B------:R-:W-:Y:S01]  /*10320*/  PLOP3.LUT P0, PT, P1, PT, PT, 0x80, 0x0 ;  /* 0x000000000000781c */ /* 0x000fe20000f0f070 */
[----:B------:R-:W-:-:S12]  /*10330*/  BRA `(.L_x_325) ;  /* 0xfffffff800947947 */ /* 0x000fd8000383ffff */
.L_x_314:
[----:B0-----:R0:W1:Y:S02]  /*10340*/  SYNCS.PHASECHK.TRANS64.TRYWAIT P0, [R7+URZ], R2 ;  /* 0x00000002070075a7 */ /* 0x001064000800017f */
[----:B-1----:R-:W-:Y:S05]  /*10350*/  @!P0 NANOSLEEP.SYNCS 0x989680 ;  /* 0x009896800000895d */ /* 0x002fea0003900000 */
[----:B------:R-:W1:Y:S02]  /*10360*/  @!P0 SYNCS.PHASECHK.TRANS64 P0, [R7+URZ], R2 ;  /* 0x00000002070085a7 */ /* 0x000e64000800007f */
[----:B-1----:R-:W-:Y:S05]  /*10370*/  @!P0 BRA `(.L_x_314) ;  /* 0xfffffffc00f08947 */ /* 0x002fea000383ffff */
[----:B------:R-:W-:Y:S05]  /*10380*/  BRA `(.L_x_326) ;  /* 0xfffffff800d87947 */ /* 0x000fea000383ffff */
.L_x_315:
[----:B0-----:R0:W1:Y:S02]  /*10390*/  SYNCS.PHASECHK.TRANS64.TRYWAIT P0, [R9+URZ], R4 ;  /* 0x00000004090075a7 */ /* 0x001064000800017f */
[----:B-1----:R-:W-:Y:S05]  /*103a0*/  @!P0 NANOSLEEP.SYNCS 0x989680 ;  /* 0x009896800000895d */ /* 0x002fea0003900000 */
[----:B------:R-:W1:Y:S02]  /*103b0*/  @!P0 SYNCS.PHASECHK.TRANS64 P0, [R9+URZ], R4 ;  /* 0x00000004090085a7 */ /* 0x000e64000800007f */
[----:B-1----:R-:W-:Y:S05]  /*103c0*/  @!P0 BRA `(.L_x_315) ;  /* 0xfffffffc00f08947 */ /* 0x002fea000383ffff */
[----:B------:R-:W-:Y:S05]  /*103d0*/  BRA `(.L_x_327) ;  /* 0xfffffff800e87947 */ /* 0x000fea000383ffff */
.L_x_316:
[----:B0-----:R0:W1:Y:S02]  /*103e0*/  SYNCS.PHASECHK.TRANS64.TRYWAIT P0, [R6+URZ], R5 ;  /* 0x00000005060075a7 */ /* 0x001064000800017f */
[----:B-1----:R-:W-:Y:S05]  /*103f0*/  @!P0 NANOSLEEP.SYNCS 0x989680 ;  /* 0x009896800000895d */ /* 0x002fea0003900000 */
[----:B------:R-:W1:Y:S02]  /*10400*/  @!P0 SYNCS.PHASECHK.TRANS64 P0, [R6+URZ], R5 ;  /* 0x00000005060085a7 */ /* 0x000e64000800007f */
[----:B-1----:R-:W-:Y:S05]  /*10410*/  @!P0 BRA `(.L_x_316) ;  /* 0xfffffffc00f08947 */ /* 0x002fea000383ffff */
[----:B------:R-:W-:Y:S05]  /*10420*/  BRA `(.L_x_328) ;  /* 0xfffffff800f87947 */ /* 0x000fea000383ffff */
.L_x_317:
[----:B-1----:R1:W2:Y:S02]  /*10430*/  SYNCS.PHASECHK.TRANS64.TRYWAIT P0, [R9+URZ], R4 ;  /* 0x00000004090075a7 */ /* 0x0022a4000800017f */
[----:B--2---:R-:W-:Y:S05]  /*10440*/  @!P0 NANOSLEEP.SYNCS 0x989680 ;  /* 0x009896800000895d */ /* 0x004fea0003900000 */
[----:B------:R-:W2:Y:S02]  /*10450*/  @!P0 SYNCS.PHASECHK.TRANS64 P0, [R9+URZ], R4 ;  /* 0x00000004090085a7 */ /* 0x000ea4000800007f */
[----:B--2---:R-:W-:Y:S05]  /*10460*/  @!P0 BRA `(.L_x_317) ;  /* 0xfffffffc00f08947 */ /* 0x004fea000383ffff */
[----:B------:R-:W-:Y:S05]  /*10470*/  BRA `(.L_x_329) ;  /* 0xfffffffc00007947 */ /* 0x000fea000383ffff */
.L_x_330:
[----:B------:R-:W-:-:S00]  /*10480*/  BRA `(.L_x_330) ;  /* 0xfffffffc00fc7947 */ /* 0x000fc0000383ffff */
[----:B------:R-:W-:-:S00]  /*10490*/  NOP ;  /* 0x0000000000007918 */ /* 0x000fc00000000000 */
        /* <DEDUP_REMOVED lines=14> */
.L_x_331:


//--------------------- .nv.shared._ZN7cutlass13device_kernelINS_4gemm6kernel13GemmUniversalIN4cute5tupleIJiiiiEEENS1_10collective13CollectiveMmaINS1_37MainloopSm90TmaGmmaWarpSpecializedFP8ILi5ENS5_IJNS4_1CILi1EEESB_SB_EEENS1_35KernelTmaWarpSpecializedCooperativeEEENS5_IJNSA_ILi128EEENSA_ILi256EEESF_EEENS_12float_e5m2_tENS5_IJlSB_lEEESI_SJ_NS4_8TiledMMAINS4_8MMA_AtomIJNS4_4SM904GMMA31MMA_64x256x32_F32E5M2E5M2_SS_TNILNSN_7ScaleInE1ELSP_1EEEEEENS4_6LayoutINS5_IJNSA_ILi2EEESB_SB_EEENS5_IJSB_NSA_ILi0EEESV_EEEEENS5_IJNS4_10UnderscoreESY_SY_EEEEENS4_13SM90_TMA_LOADENS4_14ComposedLayoutINS4_7SwizzleILi3ELi4ELi3EEENS4_18smem_ptr_flag_bitsILi8EEENSS_INS5_IJNSA_ILi8EEESF_EEENS5_IJSF_SB_EEEEEEEvNS4_8identityES11_S1B_vS1C_EENS_8epilogue10collective6detail29Sm90TmaWarpSpecializedAdapterINS1F_15DefaultEpilogueISI_SJ_SJ_NS1E_6thread17LinearCombinationISI_Li1EffLNS1J_9ScaleType4KindE0ELNS_15FloatRoundStyleE2ESI_EENS1_15EpilogueDefaultEEEEEvvEEEEvNT_6ParamsE --------------------------
	.section	.nv.shared._ZN7cutlass13device_kernelINS_4gemm6kernel13GemmUniversalIN4cute5tupleIJiiiiEEENS1_10collective13CollectiveMmaINS1_37MainloopSm90TmaGmmaWarpSpecializedFP8ILi5ENS5_IJNS4_1CILi1EEESB_SB_EEENS1_35KernelTmaWarpSpecializedCooperativeEEENS5_IJNSA_ILi128EEENSA_ILi256EEESF_EEENS_12float_e5m2_tENS5_IJlSB_lEEESI_SJ_NS4_8TiledMMAINS4_8MMA_AtomIJNS4_4SM904GMMA31MMA_64x256x32_F32E5M2E5M2_SS_TNILNSN_7ScaleInE1ELSP_1EEEEEENS4_6LayoutINS5_IJNSA_ILi2EEESB_SB_EEENS5_IJSB_NSA_ILi0EEESV_EEEEENS5_IJNS4_10UnderscoreESY_SY_EEEEENS4_13SM90_TMA_LOADENS4_14ComposedLayoutINS4_7SwizzleILi3ELi4ELi3EEENS4_18smem_ptr_flag_bitsILi8EEENSS_INS5_IJNSA_ILi8EEESF_EEENS5_IJSF_SB_EEEEEEEvNS4_8identityES11_S1B_vS1C_EENS_8epilogue10collective6detail29Sm90TmaWarpSpecializedAdapterINS1F_15DefaultEpilogueISI_SJ_SJ_NS1E_6thread17LinearCombinationISI_Li1EffLNS1J_9ScaleType4KindE0ELNS_15FloatRoundStyleE2ESI_EENS1_15EpilogueDefaultEEEEEvvEEEEvNT_6ParamsE,"aw",@nobits
	.sectionflags	@""
	.align	16
	.zero		1024


//--------------------- .nv.shared.reserved.0     --------------------------
	.section	.nv.shared.reserved.0,"aw",@nobits
	.weak		__nv_reservedSMEM_offset_0_alias
	.size		__nv_reservedSMEM_offset_0_alias, 0, 0
	.other		__nv_reservedSMEM_offset_0_alias,@"STO_CUDA_RESERVED_SHARED STV_DEFAULT"
__nv_reservedSMEM_offset_0_alias:
	.zero		0


//--------------------- .nv.global                --------------------------
	.section	.nv.global,"aw",@nobits
.nv.global:
	.type		_ZN39_INTERNAL_403d7a71_4_k_cu_2d13095a_47614cute1_E,@object
	.size		_ZN39_INTERNAL_403d7a71_4_k_cu_2d13095a_47614cute1_E,(_ZN39_INTERNAL_403d7a71_4_k_cu_2d13095a_47614cuda3std3__45__cpo6cbeginE - _ZN39_INTERNAL_403d7a71_4_k_cu_2d13095a_47614cute1_E)
_ZN39_INTERNAL_403d7a71_4_k_cu_2d13095a_47614cute1_E:
	.zero		1
	.type		_ZN39_INTERNAL_403d7a71_4_k_cu_2d13095a_47614cuda3std3__45__cpo6cbeginE,@object
	.size		_ZN39_INTERNAL_403d7a71_4_k_cu_2d13095a_47614cuda3std3__45__cpo6cbeginE,(_ZN39_INTERNAL_403d7a71_4_k_cu_2d13095a_47614cuda3std3__48in_placeE - _ZN39_INTERNAL_403d7a71_4_k_cu_2d13095a_47614cuda3std3__45__cpo6cbeginE)
_ZN39_INTERNAL_403d7a71_4_k_cu_2d13095a_47614cuda3std3__45__cpo6cbeginE:
	.zero		1
	.type		_ZN39_INTERNAL_403d7a71_4_k_cu_2d13095a_47614cuda3std3__48in_placeE,@object
	.size		_ZN39_INTERNAL_403d7a71_4_k_cu_2d13095a_47614cuda3std3__48in_placeE,(_ZN39_INTERNAL_403d7a71_4_k_cu_2d13095a_47614cuda3std6ranges3__45__cpo9iter_moveE - _ZN39_INTERNAL_403d7a71_4_k_cu_2d13095a_47614cuda3std3__48in_placeE)
_ZN39_INTERNAL_403d7a71_4_k_cu_2d13095a_47614cuda3std3__48in_placeE:
	.zero		1
	.type		_ZN39_INTERNAL_403d7a71_4_k_cu_2d13095a_47614cuda3std6ranges3__45__cpo9iter_moveE,@object
	.size		_ZN39_INTERNAL_403d7a71_4_k_cu_2d13095a_47614cuda3std6ranges3__45__cpo9iter_moveE,(_ZN39_INTERNAL_403d7a71_4_k_cu_2d13095a_47614cuda3std3__45__cpo5beginE - _ZN39_INTERNAL_403d7a71_4_k_cu_2d13095a_47614cuda3std6ranges3__45__cpo9iter_moveE)
_ZN39_INTERNAL_403d7a71_4_k_cu_2d13095a_47614cuda3std6ranges3__45__cpo9iter_moveE:
	.zero		1
	.type		_ZN39_INTERNAL_403d7a71_4_k_cu_2d13095a_47614cuda3std3__45__cpo5beginE,@object
	.size		_ZN39_INTERNAL_403d7a71_4_k_cu_2d13095a_47614cuda3std3__45__cpo5beginE,(_ZN39_INTERNAL_403d7a71_4_k_cu_2d13095a_47614cuda3std3__441_GLOBAL__N__403d7a71_4_k_cu_2d13095a_47616ignoreE - _ZN39_INTERNAL_403d7a71_4_k_cu_2d13095a_47614cuda3std3__45__cpo5beginE)
_ZN39_INTERNAL_403d7a71_4_k_cu_2d13095a_47614cuda3std3__45__cpo5beginE:
	.zero		1
	.type		_ZN39_INTERNAL_403d7a71_4_k_cu_2d13095a_47614cuda3std3__441_GLOBAL__N__403d7a71_4_k_cu_2d13095a_47616ignoreE,@object
	.size		_ZN39_INTERNAL_403d7a71_4_k_cu_2d13095a_47614cuda3std3__441_GLOBAL__N__403d7a71_4_k_cu_2d13095a_47616ignoreE,(_ZN39_INTERNAL_403d7a71_4_k_cu_2d13095a_47614cute7productE - _ZN39_INTERNAL_403d7a71_4_k_cu_2d13095a_47614cuda3std3__441_GLOBAL__N__403d7a71_4_k_cu_2d13095a_47616ignoreE)
_ZN39_INTERNAL_403d7a71_4_k_cu_2d13095a_47614cuda3std3__441_GLOBAL__N__403d7a71_4_k_cu_2d13095a_47616ignoreE:
	.zero		1
	.type		_ZN39_INTERNAL_403d7a71_4_k_cu_2d13095a_47614cute7productE,@object
	.size		_ZN39_INTERNAL_403d7a71_4_k_cu_2d13095a_47614cute7productE,(_ZN39_INTERNAL_403d7a71_4_k_cu_2d13095a_47614cuda3std3__45__cpo3endE - _ZN39_INTERNAL_403d7a71_4_k_cu_2d13095a_47614cute7productE)
_ZN39_INTERNAL_403d7a71_4_k_cu_2d13095a_47614cute7productE:
	.zero		1
	.type		_ZN39_INTERNAL_403d7a71_4_k_cu_2d13095a_47614cuda3std3__45__cpo3endE,@object
	.size		_ZN39_INTERNAL_403d7a71_4_k_cu_2d13095a_47614cuda3std3__45__cpo3endE,(_ZN39_INTERNAL_403d7a71_4_k_cu_2d13095a_47614cuda3std3__419piecewise_constructE - _ZN39_INTERNAL_403d7a71_4_k_cu_2d13095a_47614cuda3std3__45__cpo3endE)
_ZN39_INTERNAL_403d7a71_4_k_cu_2d13095a_47614cuda3std3__45__cpo3endE:
	.zero		1
	.type		_ZN39_INTERNAL_403d7a71_4_k_cu_2d13095a_47614cuda3std3__419piecewise_constructE,@object
	.size		_ZN39_INTERNAL_403d7a71_4_k_cu_2d13095a_47614cuda3std3__419piecewise_constructE,(_ZN39_INTERNAL_403d7a71_4_k_cu_2d13095a_47614cuda3std3__45__cpo4cendE - _ZN39_INTERNAL_403d7a71_4_k_cu_2d13095a_47614cuda3std3__419piecewise_constructE)
_ZN39_INTERNAL_403d7a71_4_k_cu_2d13095a_47614cuda3std3__419piecewise_constructE:
	.zero		1
	.type		_ZN39_INTERNAL_403d7a71_4_k_cu_2d13095a_47614cuda3std3__45__cpo4cendE,@object
	.size		_ZN39_INTERNAL_403d7a71_4_k_cu_2d13095a_47614cuda3std3__45__cpo4cendE,(_ZN39_INTERNAL_403d7a71_4_k_cu_2d13095a_47614cuda3std6ranges3__45__cpo4swapE - _ZN39_INTERNAL_403d7a71_4_k_cu_2d13095a_47614cuda3std3__45__cpo4cendE)
_ZN39_INTERNAL_403d7a71_4_k_cu_2d13095a_47614cuda3std3__45__cpo4cendE:
	.zero		1
	.type		_ZN39_INTERNAL_403d7a71_4_k_cu_2d13095a_47614cuda3std6ranges3__45__cpo4swapE,@object
	.size		_ZN39_INTERNAL_403d7a71_4_k_cu_2d13095a_47614cuda3std6ranges3__45__cpo4swapE,(.L_7 - _ZN39_INTERNAL_403d7a71_4_k_cu_2d13095a_47614cuda3std6ranges3__45__cpo4swapE)
_ZN39_INTERNAL_403d7a71_4_k_cu_2d13095a_47614cuda3std6ranges3__45__cpo4swapE:
	.zero		1
.L_7:


//--------------------- .nv.constant0._ZN7cutlass13device_kernelINS_4gemm6kernel13GemmUniversalIN4cute5tupleIJiiiiEEENS1_10collective13CollectiveMmaINS1_37MainloopSm90TmaGmmaWarpSpecializedFP8ILi5ENS5_IJNS4_1CILi1EEESB_SB_EEENS1_35KernelTmaWarpSpecializedCooperativeEEENS5_IJNSA_ILi128EEENSA_ILi256EEESF_EEENS_12float_e5m2_tENS5_IJlSB_lEEESI_SJ_NS4_8TiledMMAINS4_8MMA_AtomIJNS4_4SM904GMMA31MMA_64x256x32_F32E5M2E5M2_SS_TNILNSN_7ScaleInE1ELSP_1EEEEEENS4_6LayoutINS5_IJNSA_ILi2EEESB_SB_EEENS5_IJSB_NSA_ILi0EEESV_EEEEENS5_IJNS4_10UnderscoreESY_SY_EEEEENS4_13SM90_TMA_LOADENS4_14ComposedLayoutINS4_7SwizzleILi3ELi4ELi3EEENS4_18smem_ptr_flag_bitsILi8EEENSS_INS5_IJNSA_ILi8EEESF_EEENS5_IJSF_SB_EEEEEEEvNS4_8identityES11_S1B_vS1C_EENS_8epilogue10collective6detail29Sm90TmaWarpSpecializedAdapterINS1F_15DefaultEpilogueISI_SJ_SJ_NS1E_6thread17LinearCombinationISI_Li1EffLNS1J_9ScaleType4KindE0ELNS_15FloatRoundStyleE2ESI_EENS1_15EpilogueDefaultEEEEEvvEEEEvNT_6ParamsE --------------------------
	.section	.nv.constant0._ZN7cutlass13device_kernelINS_4gemm6kernel13GemmUniversalIN4cute5tupleIJiiiiEEENS1_10collective13CollectiveMmaINS1_37MainloopSm90TmaGmmaWarpSpecializedFP8ILi5ENS5_IJNS4_1CILi1EEESB_SB_EEENS1_35KernelTmaWarpSpecializedCooperativeEEENS5_IJNSA_ILi128EEENSA_ILi256EEESF_EEENS_12float_e5m2_tENS5_IJlSB_lEEESI_SJ_NS4_8TiledMMAINS4_8MMA_AtomIJNS4_4SM904GMMA31MMA_64x256x32_F32E5M2E5M2_SS_TNILNSN_7ScaleInE1ELSP_1EEEEEENS4_6LayoutINS5_IJNSA_ILi2EEESB_SB_EEENS5_IJSB_NSA_ILi0EEESV_EEEEENS5_IJNS4_10UnderscoreESY_SY_EEEEENS4_13SM90_TMA_LOADENS4_14ComposedLayoutINS4_7SwizzleILi3ELi4ELi3EEENS4_18smem_ptr_flag_bitsILi8EEENSS_INS5_IJNSA_ILi8EEESF_EEENS5_IJSF_SB_EEEEEEEvNS4_8identityES11_S1B_vS1C_EENS_8epilogue10collective6detail29Sm90TmaWarpSpecializedAdapterINS1F_15DefaultEpilogueISI_SJ_SJ_NS1E_6thread17LinearCombinationISI_Li1EffLNS1J_9ScaleType4KindE0ELNS_15FloatRoundStyleE2ESI_EENS1_15EpilogueDefaultEEEEEvvEEEEvNT_6ParamsE,"a",@progbits
	.sectionflags	@""
	.align	4
.nv.constant0._ZN7cutlass13device_kernelINS_4gemm6kernel13GemmUniversalIN4cute5tupleIJiiiiEEENS1_10collective13CollectiveMmaINS1_37MainloopSm90TmaGmmaWarpSpecializedFP8ILi5ENS5_IJNS4_1CILi1EEESB_SB_EEENS1_35KernelTmaWarpSpecializedCooperativeEEENS5_IJNSA_ILi128EEENSA_ILi256EEESF_EEENS_12float_e5m2_tENS5_IJlSB_lEEESI_SJ_NS4_8TiledMMAINS4_8MMA_AtomIJNS4_4SM904GMMA31MMA_64x256x32_F32E5M2E5M2_SS_TNILNSN_7ScaleInE1ELSP_1EEEEEENS4_6LayoutINS5_IJNSA_ILi2EEESB_SB_EEENS5_IJSB_NSA_ILi0EEESV_EEEEENS5_IJNS4_10UnderscoreESY_SY_EEEEENS4_13SM90_TMA_LOADENS4_14ComposedLayoutINS4_7SwizzleILi3ELi4ELi3EEENS4_18smem_ptr_flag_bitsILi8EEENSS_INS5_IJNSA_ILi8EEESF_EEENS5_IJSF_SB_EEEEEEEvNS4_8identityES11_S1B_vS1C_EENS_8epilogue10collective6detail29Sm90TmaWarpSpecializedAdapterINS1F_15DefaultEpilogueISI_SJ_SJ_NS1E_6thread17LinearCombinationISI_Li1EffLNS1J_9ScaleType4KindE0ELNS_15FloatRoundStyleE2ESI_EENS1_15EpilogueDefaultEEEEEvvEEEEvNT_6ParamsE:
	.zero		1664


//--------------------- SYMBOLS --------------------------

	.type		.nv.reservedSmem.offset0,@object
	.size		.nv.reservedSmem.offset0,0x4
